	.target	sm_100a

	.elftype	@"ET_EXEC"


//--------------------- .note.nv.tkinfo           --------------------------
	.section	.note.nv.tkinfo,"",@"SHT_NOTE"
	.sectionflags	@"SHF_NOTE_NV_TKINFO"
	.tkinfo
        /*0018*/ 	.word	0x00000002
        /*0030*/ 	.string	""
        /*0030*/ 	.string	"ptxas"
        /*0030*/ 	.string	"Cuda compilation tools, release 13.0, V13.0.88"
        /*0030*/ 	.string	"Build cuda_13.0.r13.0/compiler.36424714_0"
        /*0030*/ 	.string	"-arch sm_100a -m 64 "



//--------------------- .note.nv.cuinfo           --------------------------
	.section	.note.nv.cuinfo,"",@"SHT_NOTE"
	.sectionflags	@"SHF_NOTE_NV_CUINFO"
        /*0018*/ 	.short	0x0002
        /*001a*/ 	.short	0x0064
        /*001c*/ 	.short	0x0082
	.zero		2


//--------------------- .nv.info                  --------------------------
	.section	.nv.info,"",@"SHT_CUDA_INFO"
	.align	4


	//----- nvinfo : EIATTR_REGCOUNT
	.align		4
        /*0000*/ 	.byte	0x04, 0x2f
        /*0002*/ 	.short	(.L_19 - .L_18)
	.align		4
.L_18:
        /*0004*/ 	.word	index@(_ZN7cutlass13device_kernelINS_4gemm6kernel13GemmUniversalIN4cute5tupleIJiiiiEEENS1_10collective13CollectiveMmaINS1_35MainloopSm100TmaUmmaWarpSpecializedILi18ELi2ELi4ENS5_IJNS4_1CILi2EEENSA_ILi1EEESC_EEEEENS5_IJNSA_ILi64EEENSA_ILi32EEENSA_ILi128EEEEEEaNS5_IJlSC_lEEEaSJ_NS4_8TiledMMAINS4_8MMA_AtomIJNS4_15SM100_MMA_S8_SSIaaiLi64ELi32ELNS4_4UMMA5MajorE0ELSO_0ELNSN_8SaturateE0EEEEEENS4_6LayoutINS5_IJSC_SC_SC_EEENS5_IJNSA_ILi0EEESU_SU_EEEEENS5_IJNS4_10UnderscoreESX_SX_EEEEENS4_13SM90_TMA_LOADENS4_14ComposedLayoutINS4_7SwizzleILi3ELi4ELi3EEENS4_18smem_ptr_flag_bitsILi8EEENSS_INS5_IJNSA_ILi8EEESH_EEENS5_IJSH_SC_EEEEEEEvNS4_8identityENS4_23SM90_TMA_LOAD_MULTICASTES1A_vS1B_EENS_8epilogue10collective18CollectiveEpilogueINS1E_23Sm100TmaWarpSpecializedILi1ELi1ELi16ELb0ELb0EEEJSI_NS5_IJNSS_ISF_SC_EENSS_ISG_SC_EEEEEaSJ_aSJ_NS1E_6fusion15FusionCallbacksIS1I_NS1M_17LinearCombinationIaiaiLNS_15FloatRoundStyleE2EEESI_S1L_JEEENS4_5SM1004TMEM4LOAD26SM100_TMEM_LOAD_16dp32b16xES10_NS11_INS12_ILi1ELi4ELi3EEES15_NSS_INS5_IJS16_SG_EEENS5_IJSG_SC_EEEEEEENS4_39AutoVectorizingCopyWithAssumedAlignmentILi128EEENS4_14SM90_TMA_STOREES20_S22_S22_EEEvvEEEEvNT_6ParamsE)
        /*0008*/ 	.word	0x00000040


	//----- nvinfo : EIATTR_FRAME_SIZE
	.align		4
.L_19:
        /*000c*/ 	.byte	0x04, 0x11
        /*000e*/ 	.short	(.L_21 - .L_20)
	.align		4
.L_20:
        /*0010*/ 	.word	index@($__internal_2_$__cuda_sm10x_tcgen05_guardrail_trap_unallocated_columns_being_dealloced)
        /*0014*/ 	.word	0x00000000


	//----- nvinfo : EIATTR_FRAME_SIZE
	.align		4
.L_21:
        /*0018*/ 	.byte	0x04, 0x11
        /*001a*/ 	.short	(.L_23 - .L_22)
	.align		4
.L_22:
        /*001c*/ 	.word	index@($__internal_1_$__cuda_sm10x_tcgen05_guardrail_trap_phase_invalid_during_alloc)
        /*0020*/ 	.word	0x00000000


	//----- nvinfo : EIATTR_FRAME_SIZE
	.align		4
.L_23:
        /*0024*/ 	.byte	0x04, 0x11
        /*0026*/ 	.short	(.L_25 - .L_24)
	.align		4
.L_24:
        /*0028*/ 	.word	index@($__internal_0_$__cuda_sm10x_tcgen05_guardrail_trap_col_being_dealloced_not_returned_by_alloc)
        /*002c*/ 	.word	0x00000000


	//----- nvinfo : EIATTR_FRAME_SIZE
	.align		4
.L_25:
        /*0030*/ 	.byte	0x04, 0x11
        /*0032*/ 	.short	(.L_27 - .L_26)
	.align		4
.L_26:
        /*0034*/ 	.word	index@(_ZN7cutlass13device_kernelINS_4gemm6kernel13GemmUniversalIN4cute5tupleIJiiiiEEENS1_10collective13CollectiveMmaINS1_35MainloopSm100TmaUmmaWarpSpecializedILi18ELi2ELi4ENS5_IJNS4_1CILi2EEENSA_ILi1EEESC_EEEEENS5_IJNSA_ILi64EEENSA_ILi32EEENSA_ILi128EEEEEEaNS5_IJlSC_lEEEaSJ_NS4_8TiledMMAINS4_8MMA_AtomIJNS4_15SM100_MMA_S8_SSIaaiLi64ELi32ELNS4_4UMMA5MajorE0ELSO_0ELNSN_8SaturateE0EEEEEENS4_6LayoutINS5_IJSC_SC_SC_EEENS5_IJNSA_ILi0EEESU_SU_EEEEENS5_IJNS4_10UnderscoreESX_SX_EEEEENS4_13SM90_TMA_LOADENS4_14ComposedLayoutINS4_7SwizzleILi3ELi4ELi3EEENS4_18smem_ptr_flag_bitsILi8EEENSS_INS5_IJNSA_ILi8EEESH_EEENS5_IJSH_SC_EEEEEEEvNS4_8identityENS4_23SM90_TMA_LOAD_MULTICASTES1A_vS1B_EENS_8epilogue10collective18CollectiveEpilogueINS1E_23Sm100TmaWarpSpecializedILi1ELi1ELi16ELb0ELb0EEEJSI_NS5_IJNSS_ISF_SC_EENSS_ISG_SC_EEEEEaSJ_aSJ_NS1E_6fusion15FusionCallbacksIS1I_NS1M_17LinearCombinationIaiaiLNS_15FloatRoundStyleE2EEESI_S1L_JEEENS4_5SM1004TMEM4LOAD26SM100_TMEM_LOAD_16dp32b16xES10_NS11_INS12_ILi1ELi4ELi3EEES15_NSS_INS5_IJS16_SG_EEENS5_IJSG_SC_EEEEEEENS4_39AutoVectorizingCopyWithAssumedAlignmentILi128EEENS4_14SM90_TMA_STOREES20_S22_S22_EEEvvEEEEvNT_6ParamsE)
        /*0038*/ 	.word	0x00000000


	//----- nvinfo : EIATTR_MIN_STACK_SIZE
	.align		4
.L_27:
        /*003c*/ 	.byte	0x04, 0x12
        /*003e*/ 	.short	(.L_29 - .L_28)
	.align		4
.L_28:
        /*0040*/ 	.word	index@(_ZN7cutlass13device_kernelINS_4gemm6kernel13GemmUniversalIN4cute5tupleIJiiiiEEENS1_10collective13CollectiveMmaINS1_35MainloopSm100TmaUmmaWarpSpecializedILi18ELi2ELi4ENS5_IJNS4_1CILi2EEENSA_ILi1EEESC_EEEEENS5_IJNSA_ILi64EEENSA_ILi32EEENSA_ILi128EEEEEEaNS5_IJlSC_lEEEaSJ_NS4_8TiledMMAINS4_8MMA_AtomIJNS4_15SM100_MMA_S8_SSIaaiLi64ELi32ELNS4_4UMMA5MajorE0ELSO_0ELNSN_8SaturateE0EEEEEENS4_6LayoutINS5_IJSC_SC_SC_EEENS5_IJNSA_ILi0EEESU_SU_EEEEENS5_IJNS4_10UnderscoreESX_SX_EEEEENS4_13SM90_TMA_LOADENS4_14ComposedLayoutINS4_7SwizzleILi3ELi4ELi3EEENS4_18smem_ptr_flag_bitsILi8EEENSS_INS5_IJNSA_ILi8EEESH_EEENS5_IJSH_SC_EEEEEEEvNS4_8identityENS4_23SM90_TMA_LOAD_MULTICASTES1A_vS1B_EENS_8epilogue10collective18CollectiveEpilogueINS1E_23Sm100TmaWarpSpecializedILi1ELi1ELi16ELb0ELb0EEEJSI_NS5_IJNSS_ISF_SC_EENSS_ISG_SC_EEEEEaSJ_aSJ_NS1E_6fusion15FusionCallbacksIS1I_NS1M_17LinearCombinationIaiaiLNS_15FloatRoundStyleE2EEESI_S1L_JEEENS4_5SM1004TMEM4LOAD26SM100_TMEM_LOAD_16dp32b16xES10_NS11_INS12_ILi1ELi4ELi3EEES15_NSS_INS5_IJS16_SG_EEENS5_IJSG_SC_EEEEEEENS4_39AutoVectorizingCopyWithAssumedAlignmentILi128EEENS4_14SM90_TMA_STOREES20_S22_S22_EEEvvEEEEvNT_6ParamsE)
        /*0044*/ 	.word	0x00000000
.L_29:


//--------------------- .nv.compat                --------------------------
	.section	.nv.compat,"",@"SHT_CUDA_COMPAT_INFO"
	.align	4
        /*0000*/ 	.byte	0x02, 0x09, 0x01, 0x00, 0x02, 0x02, 0x03, 0x00, 0x02, 0x05, 0x06, 0x00, 0x03, 0x07, 0x01, 0x01
        /*0010*/ 	.byte	0x02, 0x03, 0x01, 0x00, 0x02, 0x06, 0x01, 0x00, 0x04, 0x0b, 0x08, 0x00, 0x01, 0x00, 0x00, 0x00
        /*0020*/ 	.byte	0x00, 0x00, 0x00, 0x00


//--------------------- .nv.info._ZN7cutlass13device_kernelINS_4gemm6kernel13GemmUniversalIN4cute5tupleIJiiiiEEENS1_10collective13CollectiveMmaINS1_35MainloopSm100TmaUmmaWarpSpecializedILi18ELi2ELi4ENS5_IJNS4_1CILi2EEENSA_ILi1EEESC_EEEEENS5_IJNSA_ILi64EEENSA_ILi32EEENSA_ILi128EEEEEEaNS5_IJlSC_lEEEaSJ_NS4_8TiledMMAINS4_8MMA_AtomIJNS4_15SM100_MMA_S8_SSIaaiLi64ELi32ELNS4_4UMMA5MajorE0ELSO_0ELNSN_8SaturateE0EEEEEENS4_6LayoutINS5_IJSC_SC_SC_EEENS5_IJNSA_ILi0EEESU_SU_EEEEENS5_IJNS4_10UnderscoreESX_SX_EEEEENS4_13SM90_TMA_LOADENS4_14ComposedLayoutINS4_7SwizzleILi3ELi4ELi3EEENS4_18smem_ptr_flag_bitsILi8EEENSS_INS5_IJNSA_ILi8EEESH_EEENS5_IJSH_SC_EEEEEEEvNS4_8identityENS4_23SM90_TMA_LOAD_MULTICASTES1A_vS1B_EENS_8epilogue10collective18CollectiveEpilogueINS1E_23Sm100TmaWarpSpecializedILi1ELi1ELi16ELb0ELb0EEEJSI_NS5_IJNSS_ISF_SC_EENSS_ISG_SC_EEEEEaSJ_aSJ_NS1E_6fusion15FusionCallbacksIS1I_NS1M_17LinearCombinationIaiaiLNS_15FloatRoundStyleE2EEESI_S1L_JEEENS4_5SM1004TMEM4LOAD26SM100_TMEM_LOAD_16dp32b16xES10_NS11_INS12_ILi1ELi4ELi3EEES15_NSS_INS5_IJS16_SG_EEENS5_IJSG_SC_EEEEEEENS4_39AutoVectorizingCopyWithAssumedAlignmentILi128EEENS4_14SM90_TMA_STOREES20_S22_S22_EEEvvEEEEvNT_6ParamsE --------------------------
	.section	.nv.info._ZN7cutlass13device_kernelINS_4gemm6kernel13GemmUniversalIN4cute5tupleIJiiiiEEENS1_10collective13CollectiveMmaINS1_35MainloopSm100TmaUmmaWarpSpecializedILi18ELi2ELi4ENS5_IJNS4_1CILi2EEENSA_ILi1EEESC_EEEEENS5_IJNSA_ILi64EEENSA_ILi32EEENSA_ILi128EEEEEEaNS5_IJlSC_lEEEaSJ_NS4_8TiledMMAINS4_8MMA_AtomIJNS4_15SM100_MMA_S8_SSIaaiLi64ELi32ELNS4_4UMMA5MajorE0ELSO_0ELNSN_8SaturateE0EEEEEENS4_6LayoutINS5_IJSC_SC_SC_EEENS5_IJNSA_ILi0EEESU_SU_EEEEENS5_IJNS4_10UnderscoreESX_SX_EEEEENS4_13SM90_TMA_LOADENS4_14ComposedLayoutINS4_7SwizzleILi3ELi4ELi3EEENS4_18smem_ptr_flag_bitsILi8EEENSS_INS5_IJNSA_ILi8EEESH_EEENS5_IJSH_SC_EEEEEEEvNS4_8identityENS4_23SM90_TMA_LOAD_MULTICASTES1A_vS1B_EENS_8epilogue10collective18CollectiveEpilogueINS1E_23Sm100TmaWarpSpecializedILi1ELi1ELi16ELb0ELb0EEEJSI_NS5_IJNSS_ISF_SC_EENSS_ISG_SC_EEEEEaSJ_aSJ_NS1E_6fusion15FusionCallbacksIS1I_NS1M_17LinearCombinationIaiaiLNS_15FloatRoundStyleE2EEESI_S1L_JEEENS4_5SM1004TMEM4LOAD26SM100_TMEM_LOAD_16dp32b16xES10_NS11_INS12_ILi1ELi4ELi3EEES15_NSS_INS5_IJS16_SG_EEENS5_IJSG_SC_EEEEEEENS4_39AutoVectorizingCopyWithAssumedAlignmentILi128EEENS4_14SM90_TMA_STOREES20_S22_S22_EEEvvEEEEvNT_6ParamsE,"",@"SHT_CUDA_INFO"
	.sectionflags	@""
	.align	4


	//----- nvinfo : EIATTR_CUDA_API_VERSION
	.align		4
        /*0000*/ 	.byte	0x04, 0x37
        /*0002*/ 	.short	(.L_31 - .L_30)
.L_30:
        /*0004*/ 	.word	0x00000082


	//----- nvinfo : EIATTR_KPARAM_INFO
	.align		4
.L_31:
        /*0008*/ 	.byte	0x04, 0x17
        /*000a*/ 	.short	(.L_33 - .L_32)
.L_32:
        /*000c*/ 	.word	0x00000000
        /*0010*/ 	.short	0x0000
        /*0012*/ 	.short	0x0000
        /*0014*/ 	.byte	0x00, 0xf0, 0x01, 0x20


	//----- nvinfo : EIATTR_AT_ENTRY_FRAGMENTS
	.align		4
.L_33:
        /*0018*/ 	.byte	0x04, 0x4f
        /*001a*/ 	.short	(.L_35 - .L_34)


	//   ....[0]....
.L_34:
        /*001c*/ 	.word	0x00000006


	//----- nvinfo : EIATTR_RESERVED_SMEM_USED
	.align		4
.L_35:
        /*0020*/ 	.byte	0x01, 0x41
	.zero		2


	//----- nvinfo : EIATTR_SPARSE_MMA_MASK
	.align		4
        /*0024*/ 	.byte	0x03, 0x50
        /*0026*/ 	.short	0x0000


	//----- nvinfo : EIATTR_TCGEN05_1CTA_USED
	.align		4
        /*0028*/ 	.byte	0x01, 0x51
	.zero		2


	//----- nvinfo : EIATTR_MAXREG_COUNT
	.align		4
        /*002c*/ 	.byte	0x03, 0x1b
        /*002e*/ 	.short	0x00ff


	//----- nvinfo : EIATTR_NUM_BARRIERS
	.align		4
        /*0030*/ 	.byte	0x02, 0x4c
        /*0032*/ 	.byte	0x07
	.zero		1


	//----- nvinfo : EIATTR_EXTERNS
	.align		4
        /*0034*/ 	.byte	0x04, 0x0f
        /*0036*/ 	.short	(.L_37 - .L_36)


	//   ....[0]....
	.align		4
.L_36:
        /*0038*/ 	.word	index@(__assertfail)


	//----- nvinfo : EIATTR_MERCURY_ISA_VERSION
	.align		4
.L_37:
        /*003c*/ 	.byte	0x03, 0x5f
        /*003e*/ 	.short	0x0101


	//----- nvinfo : EIATTR_INT_WARP_WIDE_INSTR_OFFSETS
	.align		4
        /*0040*/ 	.byte	0x04, 0x31
        /*0042*/ 	.short	(.L_39 - .L_38)


	//   ....[0]....
.L_38:
        /*0044*/ 	.word	0x000045c0


	//   ....[1]....
        /*0048*/ 	.word	0x000045e0


	//   ....[2]....
        /*004c*/ 	.word	0x00004610


	//   ....[3]....
        /*0050*/ 	.word	0x000051f0


	//   ....[4]....
        /*0054*/ 	.word	0x000052a0


	//----- nvinfo : EIATTR_COOP_GROUP_MASK_REGIDS
	.align		4
.L_39:
        /*0058*/ 	.byte	0x04, 0x29
        /*005a*/ 	.short	(.L_41 - .L_40)


	//   ....[0]....
.L_40:
        /*005c*/ 	.word	0xffffffff


	//   ....[1]....
        /*0060*/ 	.word	0xffffffff


	//   ....[2]....
        /*0064*/ 	.word	0xffffffff


	//   ....[3]....
        /*0068*/ 	.word	0xffffffff


	//   ....[4]....
        /*006c*/ 	.word	0xffffffff


	//   ....[5]....
        /*0070*/ 	.word	0xffffffff


	//   ....[6]....
        /*0074*/ 	.word	0xffffffff


	//   ....[7]....
        /*0078*/ 	.word	0xffffffff


	//   ....[8]....
        /*007c*/ 	.word	0xffffffff


	//   ....[9]....
        /*0080*/ 	.word	0xffffffff


	//   ....[10]....
        /*0084*/ 	.word	0xffffffff


	//   ....[11]....
        /*0088*/ 	.word	0xffffffff


	//   ....[12]....
        /*008c*/ 	.word	0xffffffff


	//   ....[13]....
        /*0090*/ 	.word	0xffffffff


	//----- nvinfo : EIATTR_COOP_GROUP_INSTR_OFFSETS
	.align		4
.L_41:
        /*0094*/ 	.byte	0x04, 0x28
        /*0096*/ 	.short	(.L_43 - .L_42)


	//   ....[0]....
.L_42:
        /*0098*/ 	.word	0x00000080


	//   ....[1]....
        /*009c*/ 	.word	0x000004e0


	//   ....[2]....
        /*00a0*/ 	.word	0x00000860


	//   ....[3]....
        /*00a4*/ 	.word	0x000009a0


	//   ....[4]....
        /*00a8*/ 	.word	0x00000aa0


	//   ....[5]....
        /*00ac*/ 	.word	0x00000c10


	//   ....[6]....
        /*00b0*/ 	.word	0x00000db0


	//   ....[7]....
        /*00b4*/ 	.word	0x00000f70


	//   ....[8]....
        /*00b8*/ 	.word	0x00002130


	//   ....[9]....
        /*00bc*/ 	.word	0x000037b0


	//   ....[10]....
        /*00c0*/ 	.word	0x000039c0


	//   ....[11]....
        /*00c4*/ 	.word	0x000039f0


	//   ....[12]....
        /*00c8*/ 	.word	0x000044a0


	//   ....[13]....
        /*00cc*/ 	.word	0x000046d0


	//----- nvinfo : EIATTR_VRC_CTA_INIT_COUNT
	.align		4
.L_43:
        /*00d0*/ 	.byte	0x02, 0x4a
        /*00d2*/ 	.byte	0x80
	.zero		1


	//----- nvinfo : EIATTR_SYSCALL_OFFSETS
	.align		4
        /*00d4*/ 	.byte	0x04, 0x46
        /*00d6*/ 	.short	(.L_45 - .L_44)


	//   ....[0]....
.L_44:
        /*00d8*/ 	.word	0x00005dc0


	//   ....[1]....
        /*00dc*/ 	.word	0x00005f00


	//   ....[2]....
        /*00e0*/ 	.word	0x00006630


	//----- nvinfo : EIATTR_MBARRIER_INSTR_OFFSETS
	.align		4
.L_45:
        /*00e4*/ 	.byte	0x04, 0x39
        /*00e6*/ 	.short	(.L_47 - .L_46)


	//   ....[0]....
.L_46:
        /*00e8*/ 	.word	0x00000600
        /*00ec*/ 	.word	0x000000ff
        /*00f0*/ 	.word	0x00000000
        /*00f4*/ 	.short	0x0100
        /*00f6*/ 	.byte	0x04
	.zero		1


	//   ....[1]....
        /*00f8*/ 	.word	0x00000610
        /*00fc*/ 	.word	0x000000ff
        /*0100*/ 	.word	0x00000090
        /*0104*/ 	.short	0x0100
        /*0106*/ 	.byte	0x04
	.zero		1


	//   ....[2]....
        /*0108*/ 	.word	0x00000620
        /*010c*/ 	.word	0x000000ff
        /*0110*/ 	.word	0x00000008
        /*0114*/ 	.short	0x0100
        /*0116*/ 	.byte	0x04
	.zero		1


	//   ....[3]....
        /*0118*/ 	.word	0x00000630
        /*011c*/ 	.word	0x000000ff
        /*0120*/ 	.word	0x00000098
        /*0124*/ 	.short	0x0100
        /*0126*/ 	.byte	0x04
	.zero		1


	//   ....[4]....
        /*0128*/ 	.word	0x00000640
        /*012c*/ 	.word	0x000000ff
        /*0130*/ 	.word	0x00000010
        /*0134*/ 	.short	0x0100
        /*0136*/ 	.byte	0x04
	.zero		1


	//   ....[5]....
        /*0138*/ 	.word	0x00000650
        /*013c*/ 	.word	0x000000ff
        /*0140*/ 	.word	0x000000a0
        /*0144*/ 	.short	0x0100
        /*0146*/ 	.byte	0x04
	.zero		1


	//   ....[6]....
        /*0148*/ 	.word	0x00000660
        /*014c*/ 	.word	0x000000ff
        /*0150*/ 	.word	0x00000018
        /*0154*/ 	.short	0x0100
        /*0156*/ 	.byte	0x04
	.zero		1


	//   ....[7]....
        /*0158*/ 	.word	0x00000670
        /*015c*/ 	.word	0x000000ff
        /*0160*/ 	.word	0x000000a8
        /*0164*/ 	.short	0x0100
        /*0166*/ 	.byte	0x04
	.zero		1


	//   ....[8]....
        /*0168*/ 	.word	0x00000680
        /*016c*/ 	.word	0x000000ff
        /*0170*/ 	.word	0x00000020
        /*0174*/ 	.short	0x0100
        /*0176*/ 	.byte	0x04
	.zero		1


	//   ....[9]....
        /*0178*/ 	.word	0x00000690
        /*017c*/ 	.word	0x000000ff
        /*0180*/ 	.word	0x000000b0
        /*0184*/ 	.short	0x0100
        /*0186*/ 	.byte	0x04
	.zero		1


	//   ....[10]....
        /*0188*/ 	.word	0x000006a0
        /*018c*/ 	.word	0x000000ff
        /*0190*/ 	.word	0x00000028
        /*0194*/ 	.short	0x0100
        /*0196*/ 	.byte	0x04
	.zero		1


	//   ....[11]....
        /*0198*/ 	.word	0x000006b0
        /*019c*/ 	.word	0x000000ff
        /*01a0*/ 	.word	0x000000b8
        /*01a4*/ 	.short	0x0100
        /*01a6*/ 	.byte	0x04
	.zero		1


	//   ....[12]....
        /*01a8*/ 	.word	0x000006c0
        /*01ac*/ 	.word	0x000000ff
        /*01b0*/ 	.word	0x00000030
        /*01b4*/ 	.short	0x0100
        /*01b6*/ 	.byte	0x04
	.zero		1


	//   ....[13]....
        /*01b8*/ 	.word	0x000006d0
        /*01bc*/ 	.word	0x000000ff
        /*01c0*/ 	.word	0x000000c0
        /*01c4*/ 	.short	0x0100
        /*01c6*/ 	.byte	0x04
	.zero		1


	//   ....[14]....
        /*01c8*/ 	.word	0x000006e0
        /*01cc*/ 	.word	0x000000ff
        /*01d0*/ 	.word	0x00000038
        /*01d4*/ 	.short	0x0100
        /*01d6*/ 	.byte	0x04
	.zero		1


	//   ....[15]....
        /*01d8*/ 	.word	0x000006f0
        /*01dc*/ 	.word	0x000000ff
        /*01e0*/ 	.word	0x000000c8
        /*01e4*/ 	.short	0x0100
        /*01e6*/ 	.byte	0x04
	.zero		1


	//   ....[16]....
        /*01e8*/ 	.word	0x00000700
        /*01ec*/ 	.word	0x000000ff
        /*01f0*/ 	.word	0x00000040
        /*01f4*/ 	.short	0x0100
        /*01f6*/ 	.byte	0x04
	.zero		1


	//   ....[17]....
        /*01f8*/ 	.word	0x00000710
        /*01fc*/ 	.word	0x000000ff
        /*0200*/ 	.word	0x000000d0
        /*0204*/ 	.short	0x0100
        /*0206*/ 	.byte	0x04
	.zero		1


	//   ....[18]....
        /*0208*/ 	.word	0x00000720
        /*020c*/ 	.word	0x000000ff
        /*0210*/ 	.word	0x00000048
        /*0214*/ 	.short	0x0100
        /*0216*/ 	.byte	0x04
	.zero		1


	//   ....[19]....
        /*0218*/ 	.word	0x00000730
        /*021c*/ 	.word	0x000000ff
        /*0220*/ 	.word	0x000000d8
        /*0224*/ 	.short	0x0100
        /*0226*/ 	.byte	0x04
	.zero		1


	//   ....[20]....
        /*0228*/ 	.word	0x00000740
        /*022c*/ 	.word	0x000000ff
        /*0230*/ 	.word	0x00000050
        /*0234*/ 	.short	0x0100
        /*0236*/ 	.byte	0x04
	.zero		1


	//   ....[21]....
        /*0238*/ 	.word	0x00000750
        /*023c*/ 	.word	0x000000ff
        /*0240*/ 	.word	0x000000e0
        /*0244*/ 	.short	0x0100
        /*0246*/ 	.byte	0x04
	.zero		1


	//   ....[22]....
        /*0248*/ 	.word	0x00000760
        /*024c*/ 	.word	0x000000ff
        /*0250*/ 	.word	0x00000058
        /*0254*/ 	.short	0x0100
        /*0256*/ 	.byte	0x04
	.zero		1


	//   ....[23]....
        /*0258*/ 	.word	0x00000770
        /*025c*/ 	.word	0x000000ff
        /*0260*/ 	.word	0x000000e8
        /*0264*/ 	.short	0x0100
        /*0266*/ 	.byte	0x04
	.zero		1


	//   ....[24]....
        /*0268*/ 	.word	0x00000780
        /*026c*/ 	.word	0x000000ff
        /*0270*/ 	.word	0x00000060
        /*0274*/ 	.short	0x0100
        /*0276*/ 	.byte	0x04
	.zero		1


	//   ....[25]....
        /*0278*/ 	.word	0x00000790
        /*027c*/ 	.word	0x000000ff
        /*0280*/ 	.word	0x000000f0
        /*0284*/ 	.short	0x0100
        /*0286*/ 	.byte	0x04
	.zero		1


	//   ....[26]....
        /*0288*/ 	.word	0x000007a0
        /*028c*/ 	.word	0x000000ff
        /*0290*/ 	.word	0x00000068
        /*0294*/ 	.short	0x0100
        /*0296*/ 	.byte	0x04
	.zero		1


	//   ....[27]....
        /*0298*/ 	.word	0x000007b0
        /*029c*/ 	.word	0x000000ff
        /*02a0*/ 	.word	0x000000f8
        /*02a4*/ 	.short	0x0100
        /*02a6*/ 	.byte	0x04
	.zero		1


	//   ....[28]....
        /*02a8*/ 	.word	0x000007c0
        /*02ac*/ 	.word	0x000000ff
        /*02b0*/ 	.word	0x00000070
        /*02b4*/ 	.short	0x0100
        /*02b6*/ 	.byte	0x04
	.zero		1


	//   ....[29]....
        /*02b8*/ 	.word	0x000007d0
        /*02bc*/ 	.word	0x000000ff
        /*02c0*/ 	.word	0x00000100
        /*02c4*/ 	.short	0x0100
        /*02c6*/ 	.byte	0x04
	.zero		1


	//   ....[30]....
        /*02c8*/ 	.word	0x000007e0
        /*02cc*/ 	.word	0x000000ff
        /*02d0*/ 	.word	0x00000078
        /*02d4*/ 	.short	0x0100
        /*02d6*/ 	.byte	0x04
	.zero		1


	//   ....[31]....
        /*02d8*/ 	.word	0x000007f0
        /*02dc*/ 	.word	0x000000ff
        /*02e0*/ 	.word	0x00000108
        /*02e4*/ 	.short	0x0100
        /*02e6*/ 	.byte	0x04
	.zero		1


	//   ....[32]....
        /*02e8*/ 	.word	0x00000800
        /*02ec*/ 	.word	0x000000ff
        /*02f0*/ 	.word	0x00000080
        /*02f4*/ 	.short	0x0100
        /*02f6*/ 	.byte	0x04
	.zero		1


	//   ....[33]....
        /*02f8*/ 	.word	0x00000810
        /*02fc*/ 	.word	0x000000ff
        /*0300*/ 	.word	0x00000110
        /*0304*/ 	.short	0x0100
        /*0306*/ 	.byte	0x04
	.zero		1


	//   ....[34]....
        /*0308*/ 	.word	0x00000820
        /*030c*/ 	.word	0x000000ff
        /*0310*/ 	.word	0x00000088
        /*0314*/ 	.short	0x0100
        /*0316*/ 	.byte	0x04
	.zero		1


	//   ....[35]....
        /*0318*/ 	.word	0x00000830
        /*031c*/ 	.word	0x000000ff
        /*0320*/ 	.word	0x00000118
        /*0324*/ 	.short	0x0100
        /*0326*/ 	.byte	0x04
	.zero		1


	//   ....[36]....
        /*0328*/ 	.word	0x00000970
        /*032c*/ 	.word	0x000000ff
        /*0330*/ 	.word	0x00000120
        /*0334*/ 	.short	0x0100
        /*0336*/ 	.byte	0x04
	.zero		1


	//   ....[37]....
        /*0338*/ 	.word	0x00000980
        /*033c*/ 	.word	0x000000ff
        /*0340*/ 	.word	0x00000128
        /*0344*/ 	.short	0x0100
        /*0346*/ 	.byte	0x04
	.zero		1


	//   ....[38]....
        /*0348*/ 	.word	0x00000a70
        /*034c*/ 	.word	0x000000ff
        /*0350*/ 	.word	0x00000130
        /*0354*/ 	.short	0x0100
        /*0356*/ 	.byte	0x06
	.zero		1


	//   ....[39]....
        /*0358*/ 	.word	0x00000a80
        /*035c*/ 	.word	0x000000ff
        /*0360*/ 	.word	0x00000138
        /*0364*/ 	.short	0x0100
        /*0366*/ 	.byte	0x06
	.zero		1


	//   ....[40]....
        /*0368*/ 	.word	0x00000bc0
        /*036c*/ 	.word	0x000000ff
        /*0370*/ 	.word	0x00000140
        /*0374*/ 	.short	0x0100
        /*0376*/ 	.byte	0x06
	.zero		1


	//   ....[41]....
        /*0378*/ 	.word	0x00000bd0
        /*037c*/ 	.word	0x000000ff
        /*0380*/ 	.word	0x00000150
        /*0384*/ 	.short	0x0100
        /*0386*/ 	.byte	0x06
	.zero		1


	//   ....[42]....
        /*0388*/ 	.word	0x00000be0
        /*038c*/ 	.word	0x000000ff
        /*0390*/ 	.word	0x00000148
        /*0394*/ 	.short	0x0100
        /*0396*/ 	.byte	0x06
	.zero		1


	//   ....[43]....
        /*0398*/ 	.word	0x00000bf0
        /*039c*/ 	.word	0x000000ff
        /*03a0*/ 	.word	0x00000158
        /*03a4*/ 	.short	0x0100
        /*03a6*/ 	.byte	0x06
	.zero		1


	//   ....[44]....
        /*03a8*/ 	.word	0x00000d20
        /*03ac*/ 	.word	0x000000ff
        /*03b0*/ 	.word	0x00000160
        /*03b4*/ 	.short	0x0100
        /*03b6*/ 	.byte	0x04
	.zero		1


	//   ....[45]....
        /*03b8*/ 	.word	0x00000d30
        /*03bc*/ 	.word	0x000000ff
        /*03c0*/ 	.word	0x00000180
        /*03c4*/ 	.short	0x0100
        /*03c6*/ 	.byte	0x04
	.zero		1


	//   ....[46]....
        /*03c8*/ 	.word	0x00000d40
        /*03cc*/ 	.word	0x000000ff
        /*03d0*/ 	.word	0x00000168
        /*03d4*/ 	.short	0x0100
        /*03d6*/ 	.byte	0x04
	.zero		1


	//   ....[47]....
        /*03d8*/ 	.word	0x00000d50
        /*03dc*/ 	.word	0x000000ff
        /*03e0*/ 	.word	0x00000188
        /*03e4*/ 	.short	0x0100
        /*03e6*/ 	.byte	0x04
	.zero		1


	//   ....[48]....
        /*03e8*/ 	.word	0x00000d60
        /*03ec*/ 	.word	0x000000ff
        /*03f0*/ 	.word	0x00000170
        /*03f4*/ 	.short	0x0100
        /*03f6*/ 	.byte	0x04
	.zero		1


	//   ....[49]....
        /*03f8*/ 	.word	0x00000d70
        /*03fc*/ 	.word	0x000000ff
        /*0400*/ 	.word	0x00000190
        /*0404*/ 	.short	0x0100
        /*0406*/ 	.byte	0x04
	.zero		1


	//   ....[50]....
        /*0408*/ 	.word	0x00000d80
        /*040c*/ 	.word	0x000000ff
        /*0410*/ 	.word	0x00000178
        /*0414*/ 	.short	0x0100
        /*0416*/ 	.byte	0x04
	.zero		1


	//   ....[51]....
        /*0418*/ 	.word	0x00000d90
        /*041c*/ 	.word	0x000000ff
        /*0420*/ 	.word	0x00000198
        /*0424*/ 	.short	0x0100
        /*0426*/ 	.byte	0x04
	.zero		1


	//   ....[52]....
        /*0428*/ 	.word	0x00000e80
        /*042c*/ 	.word	0x000000ff
        /*0430*/ 	.word	0x000001a0
        /*0434*/ 	.short	0x0100
        /*0436*/ 	.byte	0x04
	.zero		1


	//   ....[53]....
        /*0438*/ 	.word	0x00000e90
        /*043c*/ 	.word	0x000000ff
        /*0440*/ 	.word	0x000001b0
        /*0444*/ 	.short	0x0100
        /*0446*/ 	.byte	0x04
	.zero		1


	//   ....[54]....
        /*0448*/ 	.word	0x00000ea0
        /*044c*/ 	.word	0x000000ff
        /*0450*/ 	.word	0x000001a8
        /*0454*/ 	.short	0x0100
        /*0456*/ 	.byte	0x04
	.zero		1


	//   ....[55]....
        /*0458*/ 	.word	0x00000eb0
        /*045c*/ 	.word	0x000000ff
        /*0460*/ 	.word	0x000001b8
        /*0464*/ 	.short	0x0100
        /*0466*/ 	.byte	0x04
	.zero		1


	//   ....[56]....
        /*0468*/ 	.word	0x000019b0
        /*046c*/ 	.word	0x00000003
        /*0470*/ 	.word	0x000001b0
        /*0474*/ 	.short	0x010a
        /*0476*/ 	.byte	0xff
	.zero		1


	//   ....[57]....
        /*0478*/ 	.word	0x000019e0
        /*047c*/ 	.word	0x00000003
        /*0480*/ 	.word	0x000001a0
        /*0484*/ 	.short	0x0101
        /*0486*/ 	.byte	0xff
	.zero		1


	//   ....[58]....
        /*0488*/ 	.word	0x00001ab0
        /*048c*/ 	.word	0x000000ff
        /*0490*/ 	.word	0x00000090
        /*0494*/ 	.short	0x010a
        /*0496*/ 	.byte	0x04
	.zero		1


	//   ....[59]....
        /*0498*/ 	.word	0x00001b30
        /*049c*/ 	.word	0x000000ff
        /*04a0*/ 	.word	0x00000090
        /*04a4*/ 	.short	0x010a
        /*04a6*/ 	.byte	0x21
	.zero		1


	//   ....[60]....
        /*04a8*/ 	.word	0x00001cc0
        /*04ac*/ 	.word	0x000000ff
        /*04b0*/ 	.word	0x00000090
        /*04b4*/ 	.short	0x010a
        /*04b6*/ 	.byte	0x08
	.zero		1


	//   ....[61]....
        /*04b8*/ 	.word	0x00001de0
        /*04bc*/ 	.word	0x000000ff
        /*04c0*/ 	.word	0x00000138
        /*04c4*/ 	.short	0x0101
        /*04c6*/ 	.byte	0x06
	.zero		1


	//   ....[62]....
        /*04c8*/ 	.word	0x00001e00
        /*04cc*/ 	.word	0x000000ff
        /*04d0*/ 	.word	0x00000090
        /*04d4*/ 	.short	0x010a
        /*04d6*/ 	.byte	0x04
	.zero		1


	//   ....[63]....
        /*04d8*/ 	.word	0x00001e80
        /*04dc*/ 	.word	0x000000ff
        /*04e0*/ 	.word	0x00000090
        /*04e4*/ 	.short	0x010a
        /*04e6*/ 	.byte	0x11
	.zero		1


	//   ....[64]....
        /*04e8*/ 	.word	0x00002090
        /*04ec*/ 	.word	0x000000ff
        /*04f0*/ 	.word	0x00000090
        /*04f4*/ 	.short	0x010a
        /*04f6*/ 	.byte	0x07
	.zero		1


	//   ....[65]....
        /*04f8*/ 	.word	0x00002160
        /*04fc*/ 	.word	0x00000003
        /*0500*/ 	.word	0x00000140
        /*0504*/ 	.short	0x010a
        /*0506*/ 	.byte	0xff
	.zero		1


	//   ....[66]....
        /*0508*/ 	.word	0x000022b0
        /*050c*/ 	.word	0x00000000
        /*0510*/ 	.word	0x00000000
        /*0514*/ 	.short	0x0101
        /*0516*/ 	.byte	0xff
	.zero		1


	//   ....[67]....
        /*0518*/ 	.word	0x00002850
        /*051c*/ 	.word	0x000000ff
        /*0520*/ 	.word	0x00000000
        /*0524*/ 	.short	0x010a
        /*0526*/ 	.byte	0x04
	.zero		1


	//   ....[68]....
        /*0528*/ 	.word	0x000028e0
        /*052c*/ 	.word	0x000000ff
        /*0530*/ 	.word	0x00000000
        /*0534*/ 	.short	0x010a
        /*0536*/ 	.byte	0x05
	.zero		1


	//   ....[69]....
        /*0538*/ 	.word	0x00002970
        /*053c*/ 	.word	0x000000ff
        /*0540*/ 	.word	0x00000000
        /*0544*/ 	.short	0x010a
        /*0546*/ 	.byte	0x05
	.zero		1


	//   ....[70]....
        /*0548*/ 	.word	0x00002a00
        /*054c*/ 	.word	0x000000ff
        /*0550*/ 	.word	0x00000000
        /*0554*/ 	.short	0x010a
        /*0556*/ 	.byte	0x05
	.zero		1


	//   ....[71]....
        /*0558*/ 	.word	0x00002a90
        /*055c*/ 	.word	0x000000ff
        /*0560*/ 	.word	0x00000000
        /*0564*/ 	.short	0x010a
        /*0566*/ 	.byte	0x05
	.zero		1


	//   ....[72]....
        /*0568*/ 	.word	0x00002b20
        /*056c*/ 	.word	0x000000ff
        /*0570*/ 	.word	0x00000000
        /*0574*/ 	.short	0x010a
        /*0576*/ 	.byte	0x05
	.zero		1


	//   ....[73]....
        /*0578*/ 	.word	0x00002bb0
        /*057c*/ 	.word	0x000000ff
        /*0580*/ 	.word	0x00000000
        /*0584*/ 	.short	0x010a
        /*0586*/ 	.byte	0x05
	.zero		1


	//   ....[74]....
        /*0588*/ 	.word	0x00002c40
        /*058c*/ 	.word	0x000000ff
        /*0590*/ 	.word	0x00000000
        /*0594*/ 	.short	0x010a
        /*0596*/ 	.byte	0x05
	.zero		1


	//   ....[75]....
        /*0598*/ 	.word	0x00002cd0
        /*059c*/ 	.word	0x000000ff
        /*05a0*/ 	.word	0x00000000
        /*05a4*/ 	.short	0x010a
        /*05a6*/ 	.byte	0x05
	.zero		1


	//   ....[76]....
        /*05a8*/ 	.word	0x00002d60
        /*05ac*/ 	.word	0x000000ff
        /*05b0*/ 	.word	0x00000000
        /*05b4*/ 	.short	0x010a
        /*05b6*/ 	.byte	0x05
	.zero		1


	//   ....[77]....
        /*05b8*/ 	.word	0x00002df0
        /*05bc*/ 	.word	0x000000ff
        /*05c0*/ 	.word	0x00000000
        /*05c4*/ 	.short	0x010a
        /*05c6*/ 	.byte	0x05
	.zero		1


	//   ....[78]....
        /*05c8*/ 	.word	0x00002e80
        /*05cc*/ 	.word	0x000000ff
        /*05d0*/ 	.word	0x00000000
        /*05d4*/ 	.short	0x010a
        /*05d6*/ 	.byte	0x05
	.zero		1


	//   ....[79]....
        /*05d8*/ 	.word	0x00002f10
        /*05dc*/ 	.word	0x000000ff
        /*05e0*/ 	.word	0x00000000
        /*05e4*/ 	.short	0x010a
        /*05e6*/ 	.byte	0x05
	.zero		1


	//   ....[80]....
        /*05e8*/ 	.word	0x00002fa0
        /*05ec*/ 	.word	0x000000ff
        /*05f0*/ 	.word	0x00000000
        /*05f4*/ 	.short	0x010a
        /*05f6*/ 	.byte	0x05
	.zero		1


	//   ....[81]....
        /*05f8*/ 	.word	0x00003030
        /*05fc*/ 	.word	0x000000ff
        /*0600*/ 	.word	0x00000000
        /*0604*/ 	.short	0x010a
        /*0606*/ 	.byte	0x05
	.zero		1


	//   ....[82]....
        /*0608*/ 	.word	0x000030c0
        /*060c*/ 	.word	0x000000ff
        /*0610*/ 	.word	0x00000000
        /*0614*/ 	.short	0x010a
        /*0616*/ 	.byte	0x05
	.zero		1


	//   ....[83]....
        /*0618*/ 	.word	0x00003150
        /*061c*/ 	.word	0x000000ff
        /*0620*/ 	.word	0x00000000
        /*0624*/ 	.short	0x010a
        /*0626*/ 	.byte	0x05
	.zero		1


	//   ....[84]....
        /*0628*/ 	.word	0x000031f0
        /*062c*/ 	.word	0x00000000
        /*0630*/ 	.word	0x00000000
        /*0634*/ 	.short	0x010a
        /*0636*/ 	.byte	0xff
	.zero		1


	//   ....[85]....
        /*0638*/ 	.word	0x00003310
        /*063c*/ 	.word	0x00000002
        /*0640*/ 	.word	0x000001a0
        /*0644*/ 	.short	0x010a
        /*0646*/ 	.byte	0xff
	.zero		1


	//   ....[86]....
        /*0648*/ 	.word	0x00003370
        /*064c*/ 	.word	0x00000004
        /*0650*/ 	.word	0x00000000
        /*0654*/ 	.short	0x0101
        /*0656*/ 	.byte	0xff
	.zero		1


	//   ....[87]....
        /*0658*/ 	.word	0x00003390
        /*065c*/ 	.word	0x000000ff
        /*0660*/ 	.word	0x00000150
        /*0664*/ 	.short	0x010a
        /*0666*/ 	.byte	0x04
	.zero		1


	//   ....[88]....
        /*0668*/ 	.word	0x000034b0
        /*066c*/ 	.word	0x00000002
        /*0670*/ 	.word	0x00000140
        /*0674*/ 	.short	0x010a
        /*0676*/ 	.byte	0xff
	.zero		1


	//   ....[89]....
        /*0678*/ 	.word	0x000035c0
        /*067c*/ 	.word	0x00000002
        /*0680*/ 	.word	0x00000000
        /*0684*/ 	.short	0x0101
        /*0686*/ 	.byte	0xff
	.zero		1


	//   ....[90]....
        /*0688*/ 	.word	0x00003650
        /*068c*/ 	.word	0x000000ff
        /*0690*/ 	.word	0x00000150
        /*0694*/ 	.short	0x0106
        /*0696*/ 	.byte	0x04
	.zero		1


	//   ....[91]....
        /*0698*/ 	.word	0x00003670
        /*069c*/ 	.word	0x000000ff
        /*06a0*/ 	.word	0x00000150
        /*06a4*/ 	.short	0x010a
        /*06a6*/ 	.byte	0x04
	.zero		1


	//   ....[92]....
        /*06a8*/ 	.word	0x00003700
        /*06ac*/ 	.word	0x000000ff
        /*06b0*/ 	.word	0x00000150
        /*06b4*/ 	.short	0x0106
        /*06b6*/ 	.byte	0x07
	.zero		1


	//   ....[93]....
        /*06b8*/ 	.word	0x00003740
        /*06bc*/ 	.word	0x00000000
        /*06c0*/ 	.word	0x00000150
        /*06c4*/ 	.short	0x010a
        /*06c6*/ 	.byte	0xff
	.zero		1


	//   ....[94]....
        /*06c8*/ 	.word	0x00003c90
        /*06cc*/ 	.word	0x00000000
        /*06d0*/ 	.word	0x00000140
        /*06d4*/ 	.short	0x010a
        /*06d6*/ 	.byte	0xff
	.zero		1


	//   ....[95]....
        /*06d8*/ 	.word	0x00003d90
        /*06dc*/ 	.word	0x00000003
        /*06e0*/ 	.word	0x00000000
        /*06e4*/ 	.short	0x0101
        /*06e6*/ 	.byte	0xff
	.zero		1


	//   ....[96]....
        /*06e8*/ 	.word	0x00003da0
        /*06ec*/ 	.word	0x000000ff
        /*06f0*/ 	.word	0x00000000
        /*06f4*/ 	.short	0x010a
        /*06f6*/ 	.byte	0x04
	.zero		1


	//   ....[97]....
        /*06f8*/ 	.word	0x00003e10
        /*06fc*/ 	.word	0x000000ff
        /*0700*/ 	.word	0x00000180
        /*0704*/ 	.short	0x010a
        /*0706*/ 	.byte	0x1f
	.zero		1


	//   ....[98]....
        /*0708*/ 	.word	0x00003ef0
        /*070c*/ 	.word	0x000000ff
        /*0710*/ 	.word	0x00000000
        /*0714*/ 	.short	0x010a
        /*0716*/ 	.byte	0x05
	.zero		1


	//   ....[99]....
        /*0718*/ 	.word	0x00004030
        /*071c*/ 	.word	0x000000ff
        /*0720*/ 	.word	0x00000000
        /*0724*/ 	.short	0x010a
        /*0726*/ 	.byte	0x04
	.zero		1


	//   ....[100]....
        /*0728*/ 	.word	0x000042d0
        /*072c*/ 	.word	0x000000ff
        /*0730*/ 	.word	0x00000000
        /*0734*/ 	.short	0x010a
        /*0736*/ 	.byte	0x04
	.zero		1


	//   ....[101]....
        /*0738*/ 	.word	0x00004360
        /*073c*/ 	.word	0x000000ff
        /*0740*/ 	.word	0x00000000
        /*0744*/ 	.short	0x010a
        /*0746*/ 	.byte	0x05
	.zero		1


	//   ....[102]....
        /*0748*/ 	.word	0x000043f0
        /*074c*/ 	.word	0x000000ff
        /*0750*/ 	.word	0x00000000
        /*0754*/ 	.short	0x010a
        /*0756*/ 	.byte	0x05
	.zero		1


	//   ....[103]....
        /*0758*/ 	.word	0x00004480
        /*075c*/ 	.word	0x000000ff
        /*0760*/ 	.word	0x00000000
        /*0764*/ 	.short	0x010a
        /*0766*/ 	.byte	0x04
	.zero		1


	//   ....[104]....
        /*0768*/ 	.word	0x00004970
        /*076c*/ 	.word	0x00000003
        /*0770*/ 	.word	0x00000140
        /*0774*/ 	.short	0x010a
        /*0776*/ 	.byte	0xff
	.zero		1


	//   ....[105]....
        /*0778*/ 	.word	0x00004ae0
        /*077c*/ 	.word	0x00000000
        /*0780*/ 	.word	0x00000000
        /*0784*/ 	.short	0x0101
        /*0786*/ 	.byte	0xff
	.zero		1


	//   ....[106]....
        /*0788*/ 	.word	0x00004fa0
        /*078c*/ 	.word	0x000000ff
        /*0790*/ 	.word	0x00000138
        /*0794*/ 	.short	0x010a
        /*0796*/ 	.byte	0x11
	.zero		1


	//   ....[107]....
        /*0798*/ 	.word	0x00005130
        /*079c*/ 	.word	0x000000ff
        /*07a0*/ 	.word	0x00000128
        /*07a4*/ 	.short	0x010a
        /*07a6*/ 	.byte	0x11
	.zero		1


	//   ....[108]....
        /*07a8*/ 	.word	0x00005340
        /*07ac*/ 	.word	0x000000ff
        /*07b0*/ 	.word	0x00000120
        /*07b4*/ 	.short	0x010b
        /*07b6*/ 	.byte	0x11
	.zero		1


	//   ....[109]....
        /*07b8*/ 	.word	0x00005350
        /*07bc*/ 	.word	0x000000ff
        /*07c0*/ 	.word	0x00000000
        /*07c4*/ 	.short	0x0101
        /*07c6*/ 	.byte	0x30
	.zero		1


	//   ....[110]....
        /*07c8*/ 	.word	0x00005390
        /*07cc*/ 	.word	0x00000000
        /*07d0*/ 	.word	0x00000128
        /*07d4*/ 	.short	0x010a
        /*07d6*/ 	.byte	0xff
	.zero		1


	//   ....[111]....
        /*07d8*/ 	.word	0x00005680
        /*07dc*/ 	.word	0x00000008
        /*07e0*/ 	.word	0x00000140
        /*07e4*/ 	.short	0x010a
        /*07e6*/ 	.byte	0xff
	.zero		1


	//   ....[112]....
        /*07e8*/ 	.word	0x00005800
        /*07ec*/ 	.word	0x00000000
        /*07f0*/ 	.word	0x00000000
        /*07f4*/ 	.short	0x0101
        /*07f6*/ 	.byte	0xff
	.zero		1


	//   ....[113]....
        /*07f8*/ 	.word	0x00006290
        /*07fc*/ 	.word	0x000000ff
        /*0800*/ 	.word	0x00000120
        /*0804*/ 	.short	0x010a
        /*0806*/ 	.byte	0x2c
	.zero		1


	//   ....[114]....
        /*0808*/ 	.word	0x000062b0
        /*080c*/ 	.word	0x00000038
        /*0810*/ 	.word	0x00000160
        /*0814*/ 	.short	0x010a
        /*0816*/ 	.byte	0xff
	.zero		1


	//   ....[115]....
        /*0818*/ 	.word	0x000063e0
        /*081c*/ 	.word	0x000000ff
        /*0820*/ 	.word	0x00000120
        /*0824*/ 	.short	0x010a
        /*0826*/ 	.byte	0x2c
	.zero		1


	//   ....[116]....
        /*0828*/ 	.word	0x000064b0
        /*082c*/ 	.word	0x000000ff
        /*0830*/ 	.word	0x00000000
        /*0834*/ 	.short	0x0101
        /*0836*/ 	.byte	0x04
	.zero		1


	//   ....[117]....
        /*0838*/ 	.word	0x00006510
        /*083c*/ 	.word	0x00000038
        /*0840*/ 	.word	0x00000160
        /*0844*/ 	.short	0x010a
        /*0846*/ 	.byte	0xff
	.zero		1


	//   ....[118]....
        /*0848*/ 	.word	0x00006830
        /*084c*/ 	.word	0x000000ff
        /*0850*/ 	.word	0x00000000
        /*0854*/ 	.short	0x0101
        /*0856*/ 	.byte	0x04
	.zero		1


	//   ....[119]....
        /*0858*/ 	.word	0x00006d80
        /*085c*/ 	.word	0x00000003
        /*0860*/ 	.word	0x000001b0
        /*0864*/ 	.short	0x010a
        /*0866*/ 	.byte	0xff
	.zero		1


	//   ....[120]....
        /*0868*/ 	.word	0x00006de0
        /*086c*/ 	.word	0x00000000
        /*0870*/ 	.word	0x00000090
        /*0874*/ 	.short	0x010a
        /*0876*/ 	.byte	0xff
	.zero		1


	//   ....[121]....
        /*0878*/ 	.word	0x00006e40
        /*087c*/ 	.word	0x00000000
        /*0880*/ 	.word	0x00000090
        /*0884*/ 	.short	0x010a
        /*0886*/ 	.byte	0xff
	.zero		1


	//   ....[122]....
        /*0888*/ 	.word	0x00006e90
        /*088c*/ 	.word	0x00000003
        /*0890*/ 	.word	0x00000140
        /*0894*/ 	.short	0x010a
        /*0896*/ 	.byte	0xff
	.zero		1


	//   ....[123]....
        /*0898*/ 	.word	0x00006ef0
        /*089c*/ 	.word	0x00000000
        /*08a0*/ 	.word	0x00000000
        /*08a4*/ 	.short	0x010a
        /*08a6*/ 	.byte	0xff
	.zero		1


	//   ....[124]....
        /*08a8*/ 	.word	0x00006f50
        /*08ac*/ 	.word	0x00000000
        /*08b0*/ 	.word	0x00000000
        /*08b4*/ 	.short	0x010a
        /*08b6*/ 	.byte	0xff
	.zero		1


	//   ....[125]....
        /*08b8*/ 	.word	0x00006fb0
        /*08bc*/ 	.word	0x00000000
        /*08c0*/ 	.word	0x00000000
        /*08c4*/ 	.short	0x010a
        /*08c6*/ 	.byte	0xff
	.zero		1


	//   ....[126]....
        /*08c8*/ 	.word	0x00007010
        /*08cc*/ 	.word	0x00000000
        /*08d0*/ 	.word	0x00000000
        /*08d4*/ 	.short	0x010a
        /*08d6*/ 	.byte	0xff
	.zero		1


	//   ....[127]....
        /*08d8*/ 	.word	0x00007070
        /*08dc*/ 	.word	0x00000000
        /*08e0*/ 	.word	0x00000000
        /*08e4*/ 	.short	0x010a
        /*08e6*/ 	.byte	0xff
	.zero		1


	//   ....[128]....
        /*08e8*/ 	.word	0x000070d0
        /*08ec*/ 	.word	0x00000000
        /*08f0*/ 	.word	0x00000000
        /*08f4*/ 	.short	0x010a
        /*08f6*/ 	.byte	0xff
	.zero		1


	//   ....[129]....
        /*08f8*/ 	.word	0x00007130
        /*08fc*/ 	.word	0x00000000
        /*0900*/ 	.word	0x00000000
        /*0904*/ 	.short	0x010a
        /*0906*/ 	.byte	0xff
	.zero		1


	//   ....[130]....
        /*0908*/ 	.word	0x00007190
        /*090c*/ 	.word	0x00000000
        /*0910*/ 	.word	0x00000000
        /*0914*/ 	.short	0x010a
        /*0916*/ 	.byte	0xff
	.zero		1


	//   ....[131]....
        /*0918*/ 	.word	0x000071f0
        /*091c*/ 	.word	0x00000000
        /*0920*/ 	.word	0x00000000
        /*0924*/ 	.short	0x010a
        /*0926*/ 	.byte	0xff
	.zero		1


	//   ....[132]....
        /*0928*/ 	.word	0x00007250
        /*092c*/ 	.word	0x00000000
        /*0930*/ 	.word	0x00000000
        /*0934*/ 	.short	0x010a
        /*0936*/ 	.byte	0xff
	.zero		1


	//   ....[133]....
        /*0938*/ 	.word	0x000072b0
        /*093c*/ 	.word	0x00000000
        /*0940*/ 	.word	0x00000000
        /*0944*/ 	.short	0x010a
        /*0946*/ 	.byte	0xff
	.zero		1


	//   ....[134]....
        /*0948*/ 	.word	0x00007310
        /*094c*/ 	.word	0x00000000
        /*0950*/ 	.word	0x00000000
        /*0954*/ 	.short	0x010a
        /*0956*/ 	.byte	0xff
	.zero		1


	//   ....[135]....
        /*0958*/ 	.word	0x00007370
        /*095c*/ 	.word	0x00000000
        /*0960*/ 	.word	0x00000000
        /*0964*/ 	.short	0x010a
        /*0966*/ 	.byte	0xff
	.zero		1


	//   ....[136]....
        /*0968*/ 	.word	0x000073d0
        /*096c*/ 	.word	0x00000000
        /*0970*/ 	.word	0x00000000
        /*0974*/ 	.short	0x010a
        /*0976*/ 	.byte	0xff
	.zero		1


	//   ....[137]....
        /*0978*/ 	.word	0x00007430
        /*097c*/ 	.word	0x00000000
        /*0980*/ 	.word	0x00000000
        /*0984*/ 	.short	0x010a
        /*0986*/ 	.byte	0xff
	.zero		1


	//   ....[138]....
        /*0988*/ 	.word	0x00007490
        /*098c*/ 	.word	0x00000000
        /*0990*/ 	.word	0x00000000
        /*0994*/ 	.short	0x010a
        /*0996*/ 	.byte	0xff
	.zero		1


	//   ....[139]....
        /*0998*/ 	.word	0x000074f0
        /*099c*/ 	.word	0x00000000
        /*09a0*/ 	.word	0x00000000
        /*09a4*/ 	.short	0x010a
        /*09a6*/ 	.byte	0xff
	.zero		1


	//   ....[140]....
        /*09a8*/ 	.word	0x00007540
        /*09ac*/ 	.word	0x00000002
        /*09b0*/ 	.word	0x000001a0
        /*09b4*/ 	.short	0x010a
        /*09b6*/ 	.byte	0xff
	.zero		1


	//   ....[141]....
        /*09b8*/ 	.word	0x000075a0
        /*09bc*/ 	.word	0x00000002
        /*09c0*/ 	.word	0x00000150
        /*09c4*/ 	.short	0x010a
        /*09c6*/ 	.byte	0xff
	.zero		1


	//   ....[142]....
        /*09c8*/ 	.word	0x000075f0
        /*09cc*/ 	.word	0x00000002
        /*09d0*/ 	.word	0x00000140
        /*09d4*/ 	.short	0x010a
        /*09d6*/ 	.byte	0xff
	.zero		1


	//   ....[143]....
        /*09d8*/ 	.word	0x00007650
        /*09dc*/ 	.word	0x00000000
        /*09e0*/ 	.word	0x00000150
        /*09e4*/ 	.short	0x010a
        /*09e6*/ 	.byte	0xff
	.zero		1


	//   ....[144]....
        /*09e8*/ 	.word	0x000076a0
        /*09ec*/ 	.word	0x00000000
        /*09f0*/ 	.word	0x00000140
        /*09f4*/ 	.short	0x010a
        /*09f6*/ 	.byte	0xff
	.zero		1


	//   ....[145]....
        /*09f8*/ 	.word	0x00007700
        /*09fc*/ 	.word	0x00000003
        /*0a00*/ 	.word	0x00000180
        /*0a04*/ 	.short	0x010a
        /*0a06*/ 	.byte	0xff
	.zero		1


	//   ....[146]....
        /*0a08*/ 	.word	0x00007760
        /*0a0c*/ 	.word	0x00000000
        /*0a10*/ 	.word	0x00000000
        /*0a14*/ 	.short	0x010a
        /*0a16*/ 	.byte	0xff
	.zero		1


	//   ....[147]....
        /*0a18*/ 	.word	0x000077c0
        /*0a1c*/ 	.word	0x00000000
        /*0a20*/ 	.word	0x00000000
        /*0a24*/ 	.short	0x010a
        /*0a26*/ 	.byte	0xff
	.zero		1


	//   ....[148]....
        /*0a28*/ 	.word	0x00007820
        /*0a2c*/ 	.word	0x00000000
        /*0a30*/ 	.word	0x00000000
        /*0a34*/ 	.short	0x010a
        /*0a36*/ 	.byte	0xff
	.zero		1


	//   ....[149]....
        /*0a38*/ 	.word	0x00007880
        /*0a3c*/ 	.word	0x00000000
        /*0a40*/ 	.word	0x00000000
        /*0a44*/ 	.short	0x010a
        /*0a46*/ 	.byte	0xff
	.zero		1


	//   ....[150]....
        /*0a48*/ 	.word	0x000078e0
        /*0a4c*/ 	.word	0x00000000
        /*0a50*/ 	.word	0x00000000
        /*0a54*/ 	.short	0x010a
        /*0a56*/ 	.byte	0xff
	.zero		1


	//   ....[151]....
        /*0a58*/ 	.word	0x00007930
        /*0a5c*/ 	.word	0x00000003
        /*0a60*/ 	.word	0x00000140
        /*0a64*/ 	.short	0x010a
        /*0a66*/ 	.byte	0xff
	.zero		1


	//   ....[152]....
        /*0a68*/ 	.word	0x00007990
        /*0a6c*/ 	.word	0x00000000
        /*0a70*/ 	.word	0x00000138
        /*0a74*/ 	.short	0x010a
        /*0a76*/ 	.byte	0xff
	.zero		1


	//   ....[153]....
        /*0a78*/ 	.word	0x000079f0
        /*0a7c*/ 	.word	0x00000003
        /*0a80*/ 	.word	0x00000128
        /*0a84*/ 	.short	0x010a
        /*0a86*/ 	.byte	0xff
	.zero		1


	//   ....[154]....
        /*0a88*/ 	.word	0x00007a40
        /*0a8c*/ 	.word	0x00000008
        /*0a90*/ 	.word	0x00000140
        /*0a94*/ 	.short	0x010a
        /*0a96*/ 	.byte	0xff
	.zero		1


	//   ....[155]....
        /*0a98*/ 	.word	0x00007aa0
        /*0a9c*/ 	.word	0x00000000
        /*0aa0*/ 	.word	0x00000120
        /*0aa4*/ 	.short	0x010a
        /*0aa6*/ 	.byte	0xff
	.zero		1


	//   ....[156]....
        /*0aa8*/ 	.word	0x00007af0
        /*0aac*/ 	.word	0x00000038
        /*0ab0*/ 	.word	0x00000160
        /*0ab4*/ 	.short	0x010a
        /*0ab6*/ 	.byte	0xff
	.zero		1


	//----- nvinfo : EIATTR_NUM_MBARRIERS
	.align		4
.L_47:
        /*0ab8*/ 	.byte	0x03, 0x38
        /*0aba*/ 	.short	0x0038


	//----- nvinfo : EIATTR_EXIT_INSTR_OFFSETS
	.align		4
        /*0abc*/ 	.byte	0x04, 0x1c
        /*0abe*/ 	.short	(.L_49 - .L_48)


	//   ....[0]....
.L_48:
        /*0ac0*/ 	.word	0x00003220


	//   ....[1]....
        /*0ac4*/ 	.word	0x00003710


	//   ....[2]....
        /*0ac8*/ 	.word	0x00003770


	//   ....[3]....
        /*0acc*/ 	.word	0x000046e0


	//   ....[4]....
        /*0ad0*/ 	.word	0x000053c0


	//   ....[5]....
        /*0ad4*/ 	.word	0x00005400


	//   ....[6]....
        /*0ad8*/ 	.word	0x00006d70


	//----- nvinfo : EIATTR_MAX_THREADS
	.align		4
.L_49:
        /*0adc*/ 	.byte	0x04, 0x05
        /*0ade*/ 	.short	(.L_51 - .L_50)
.L_50:
        /*0ae0*/ 	.word	0x00000100
        /*0ae4*/ 	.word	0x00000001
        /*0ae8*/ 	.word	0x00000001


	//----- nvinfo : EIATTR_CRS_STACK_SIZE
	.align		4
.L_51:
        /*0aec*/ 	.byte	0x04, 0x1e
        /*0aee*/ 	.short	(.L_53 - .L_52)
.L_52:
        /*0af0*/ 	.word	0x00000000


	//----- nvinfo : EIATTR_CBANK_PARAM_SIZE
	.align		4
.L_53:
        /*0af4*/ 	.byte	0x03, 0x19
        /*0af6*/ 	.short	0x0800


	//----- nvinfo : EIATTR_PARAM_CBANK
	.align		4
        /*0af8*/ 	.byte	0x04, 0x0a
        /*0afa*/ 	.short	(.L_55 - .L_54)
	.align		4
.L_54:
        /*0afc*/ 	.word	index@(.nv.constant0._ZN7cutlass13device_kernelINS_4gemm6kernel13GemmUniversalIN4cute5tupleIJiiiiEEENS1_10collective13CollectiveMmaINS1_35MainloopSm100TmaUmmaWarpSpecializedILi18ELi2ELi4ENS5_IJNS4_1CILi2EEENSA_ILi1EEESC_EEEEENS5_IJNSA_ILi64EEENSA_ILi32EEENSA_ILi128EEEEEEaNS5_IJlSC_lEEEaSJ_NS4_8TiledMMAINS4_8MMA_AtomIJNS4_15SM100_MMA_S8_SSIaaiLi64ELi32ELNS4_4UMMA5MajorE0ELSO_0ELNSN_8SaturateE0EEEEEENS4_6LayoutINS5_IJSC_SC_SC_EEENS5_IJNSA_ILi0EEESU_SU_EEEEENS5_IJNS4_10UnderscoreESX_SX_EEEEENS4_13SM90_TMA_LOADENS4_14ComposedLayoutINS4_7SwizzleILi3ELi4ELi3EEENS4_18smem_ptr_flag_bitsILi8EEENSS_INS5_IJNSA_ILi8EEESH_EEENS5_IJSH_SC_EEEEEEEvNS4_8identityENS4_23SM90_TMA_LOAD_MULTICASTES1A_vS1B_EENS_8epilogue10collective18CollectiveEpilogueINS1E_23Sm100TmaWarpSpecializedILi1ELi1ELi16ELb0ELb0EEEJSI_NS5_IJNSS_ISF_SC_EENSS_ISG_SC_EEEEEaSJ_aSJ_NS1E_6fusion15FusionCallbacksIS1I_NS1M_17LinearCombinationIaiaiLNS_15FloatRoundStyleE2EEESI_S1L_JEEENS4_5SM1004TMEM4LOAD26SM100_TMEM_LOAD_16dp32b16xES10_NS11_INS12_ILi1ELi4ELi3EEES15_NSS_INS5_IJS16_SG_EEENS5_IJSG_SC_EEEEEEENS4_39AutoVectorizingCopyWithAssumedAlignmentILi128EEENS4_14SM90_TMA_STOREES20_S22_S22_EEEvvEEEEvNT_6ParamsE)
        /*0b00*/ 	.short	0x0380
        /*0b02*/ 	.short	0x0800


	//----- nvinfo : EIATTR_SW_WAR
	.align		4
.L_55:
        /*0b04*/ 	.byte	0x04, 0x36
        /*0b06*/ 	.short	(.L_57 - .L_56)
.L_56:
        /*0b08*/ 	.word	0x00000008
.L_57:


//--------------------- .nv.callgraph             --------------------------
	.section	.nv.callgraph,"",@"SHT_CUDA_CALLGRAPH"
	.align	4
	.sectionentsize	8
	.align		4
        /*0000*/ 	.word	0x00000000
	.align		4
        /*0004*/ 	.word	0xffffffff
	.align		4
        /*0008*/ 	.word	index@(_ZN7cutlass13device_kernelINS_4gemm6kernel13GemmUniversalIN4cute5tupleIJiiiiEEENS1_10collective13CollectiveMmaINS1_35MainloopSm100TmaUmmaWarpSpecializedILi18ELi2ELi4ENS5_IJNS4_1CILi2EEENSA_ILi1EEESC_EEEEENS5_IJNSA_ILi64EEENSA_ILi32EEENSA_ILi128EEEEEEaNS5_IJlSC_lEEEaSJ_NS4_8TiledMMAINS4_8MMA_AtomIJNS4_15SM100_MMA_S8_SSIaaiLi64ELi32ELNS4_4UMMA5MajorE0ELSO_0ELNSN_8SaturateE0EEEEEENS4_6LayoutINS5_IJSC_SC_SC_EEENS5_IJNSA_ILi0EEESU_SU_EEEEENS5_IJNS4_10UnderscoreESX_SX_EEEEENS4_13SM90_TMA_LOADENS4_14ComposedLayoutINS4_7SwizzleILi3ELi4ELi3EEENS4_18smem_ptr_flag_bitsILi8EEENSS_INS5_IJNSA_ILi8EEESH_EEENS5_IJSH_SC_EEEEEEEvNS4_8identityENS4_23SM90_TMA_LOAD_MULTICASTES1A_vS1B_EENS_8epilogue10collective18CollectiveEpilogueINS1E_23Sm100TmaWarpSpecializedILi1ELi1ELi16ELb0ELb0EEEJSI_NS5_IJNSS_ISF_SC_EENSS_ISG_SC_EEEEEaSJ_aSJ_NS1E_6fusion15FusionCallbacksIS1I_NS1M_17LinearCombinationIaiaiLNS_15FloatRoundStyleE2EEESI_S1L_JEEENS4_5SM1004TMEM4LOAD26SM100_TMEM_LOAD_16dp32b16xES10_NS11_INS12_ILi1ELi4ELi3EEES15_NSS_INS5_IJS16_SG_EEENS5_IJSG_SC_EEEEEEENS4_39AutoVectorizingCopyWithAssumedAlignmentILi128EEENS4_14SM90_TMA_STOREES20_S22_S22_EEEvvEEEEvNT_6ParamsE)
	.align		4
        /*000c*/ 	.word	index@(__assertfail)
	.align		4
        /*0010*/ 	.word	0x00000000
	.align		4
        /*0014*/ 	.word	0xfffffffe
	.align		4
        /*0018*/ 	.word	0x00000000
	.align		4
        /*001c*/ 	.word	0xfffffffd
	.align		4
        /*0020*/ 	.word	0x00000000
	.align		4
        /*0024*/ 	.word	0xfffffffc


//--------------------- .nv.constant4             --------------------------
	.section	.nv.constant4,"a",@progbits
	.align	8
	.align		8
.nv.constant4:
        /*0000*/ 	.dword	__assertfail
	.align		8
        /*0008*/ 	.dword	__unnamed_1
	.align		8
        /*0010*/ 	.dword	__unnamed_2
	.align		8
        /*0018*/ 	.dword	_ZN40_INTERNAL_3012079b_4_k_cu_cd004123_347354cuda3std3__45__cpo5beginE
	.align		8
        /*0020*/ 	.dword	_ZN40_INTERNAL_3012079b_4_k_cu_cd004123_347354cuda3std3__45__cpo3endE
	.align		8
        /*0028*/ 	.dword	_ZN40_INTERNAL_3012079b_4_k_cu_cd004123_347354cuda3std3__45__cpo6cbeginE
	.align		8
        /*0030*/ 	.dword	_ZN40_INTERNAL_3012079b_4_k_cu_cd004123_347354cuda3std3__45__cpo4cendE
	.align		8
        /*0038*/ 	.dword	_ZN40_INTERNAL_3012079b_4_k_cu_cd004123_347354cuda3std3__442_GLOBAL__N__3012079b_4_k_cu_cd004123_347356ignoreE
	.align		8
        /*0040*/ 	.dword	_ZN40_INTERNAL_3012079b_4_k_cu_cd004123_347354cuda3std3__419piecewise_constructE
	.align		8
        /*0048*/ 	.dword	_ZN40_INTERNAL_3012079b_4_k_cu_cd004123_347354cuda3std3__48in_placeE
	.align		8
        /*0050*/ 	.dword	_ZN40_INTERNAL_3012079b_4_k_cu_cd004123_347354cuda3std6ranges3__45__cpo4swapE
	.align		8
        /*0058*/ 	.dword	_ZN40_INTERNAL_3012079b_4_k_cu_cd004123_347354cuda3std6ranges3__45__cpo9iter_moveE
	.align		8
        /*0060*/ 	.dword	_ZN40_INTERNAL_3012079b_4_k_cu_cd004123_347354cute7productE
	.align		8
        /*0068*/ 	.dword	_ZN40_INTERNAL_3012079b_4_k_cu_cd004123_347354cute1_E
	.align		8
        /*0070*/ 	.dword	$str$25
	.align		8
        /*0078*/ 	.dword	$str$26
	.align		8
        /*0080*/ 	.dword	$str$27
	.align		8
        /*0088*/ 	.dword	$str$28


//--------------------- .text._ZN7cutlass13device_kernelINS_4gemm6kernel13GemmUniversalIN4cute5tupleIJiiiiEEENS1_10collective13CollectiveMmaINS1_35MainloopSm100TmaUmmaWarpSpecializedILi18ELi2ELi4ENS5_IJNS4_1CILi2EEENSA_ILi1EEESC_EEEEENS5_IJNSA_ILi64EEENSA_ILi32EEENSA_ILi128EEEEEEaNS5_IJlSC_lEEEaSJ_NS4_8TiledMMAINS4_8MMA_AtomIJNS4_15SM100_MMA_S8_SSIaaiLi64ELi32ELNS4_4UMMA5MajorE0ELSO_0ELNSN_8SaturateE0EEEEEENS4_6LayoutINS5_IJSC_SC_SC_EEENS5_IJNSA_ILi0EEESU_SU_EEEEENS5_IJNS4_10UnderscoreESX_SX_EEEEENS4_13SM90_TMA_LOADENS4_14ComposedLayoutINS4_7SwizzleILi3ELi4ELi3EEENS4_18smem_ptr_flag_bitsILi8EEENSS_INS5_IJNSA_ILi8EEESH_EEENS5_IJSH_SC_EEEEEEEvNS4_8identityENS4_23SM90_TMA_LOAD_MULTICASTES1A_vS1B_EENS_8epilogue10collective18CollectiveEpilogueINS1E_23Sm100TmaWarpSpecializedILi1ELi1ELi16ELb0ELb0EEEJSI_NS5_IJNSS_ISF_SC_EENSS_ISG_SC_EEEEEaSJ_aSJ_NS1E_6fusion15FusionCallbacksIS1I_NS1M_17LinearCombinationIaiaiLNS_15FloatRoundStyleE2EEESI_S1L_JEEENS4_5SM1004TMEM4LOAD26SM100_TMEM_LOAD_16dp32b16xES10_NS11_INS12_ILi1ELi4ELi3EEES15_NSS_INS5_IJS16_SG_EEENS5_IJSG_SC_EEEEEEENS4_39AutoVectorizingCopyWithAssumedAlignmentILi128EEENS4_14SM90_TMA_STOREES20_S22_S22_EEEvvEEEEvNT_6ParamsE --------------------------
	.section	.text._ZN7cutlass13device_kernelINS_4gemm6kernel13GemmUniversalIN4cute5tupleIJiiiiEEENS1_10collective13CollectiveMmaINS1_35MainloopSm100TmaUmmaWarpSpecializedILi18ELi2ELi4ENS5_IJNS4_1CILi2EEENSA_ILi1EEESC_EEEEENS5_IJNSA_ILi64EEENSA_ILi32EEENSA_ILi128EEEEEEaNS5_IJlSC_lEEEaSJ_NS4_8TiledMMAINS4_8MMA_AtomIJNS4_15SM100_MMA_S8_SSIaaiLi64ELi32ELNS4_4UMMA5MajorE0ELSO_0ELNSN_8SaturateE0EEEEEENS4_6LayoutINS5_IJSC_SC_SC_EEENS5_IJNSA_ILi0EEESU_SU_EEEEENS5_IJNS4_10UnderscoreESX_SX_EEEEENS4_13SM90_TMA_LOADENS4_14ComposedLayoutINS4_7SwizzleILi3ELi4ELi3EEENS4_18smem_ptr_flag_bitsILi8EEENSS_INS5_IJNSA_ILi8EEESH_EEENS5_IJSH_SC_EEEEEEEvNS4_8identityENS4_23SM90_TMA_LOAD_MULTICASTES1A_vS1B_EENS_8epilogue10collective18CollectiveEpilogueINS1E_23Sm100TmaWarpSpecializedILi1ELi1ELi16ELb0ELb0EEEJSI_NS5_IJNSS_ISF_SC_EENSS_ISG_SC_EEEEEaSJ_aSJ_NS1E_6fusion15FusionCallbacksIS1I_NS1M_17LinearCombinationIaiaiLNS_15FloatRoundStyleE2EEESI_S1L_JEEENS4_5SM1004TMEM4LOAD26SM100_TMEM_LOAD_16dp32b16xES10_NS11_INS12_ILi1ELi4ELi3EEES15_NSS_INS5_IJS16_SG_EEENS5_IJSG_SC_EEEEEEENS4_39AutoVectorizingCopyWithAssumedAlignmentILi128EEENS4_14SM90_TMA_STOREES20_S22_S22_EEEvvEEEEvNT_6ParamsE,"ax",@progbits
	.align	128
.text._ZN7cutlass13device_kernelINS_4gemm6kernel13GemmUniversalIN4cute5tupleIJiiiiEEENS1_10collective13CollectiveMmaINS1_35MainloopSm100TmaUmmaWarpSpecializedILi18ELi2ELi4ENS5_IJNS4_1CILi2EEENSA_ILi1EEESC_EEEEENS5_IJNSA_ILi64EEENSA_ILi32EEENSA_ILi128EEEEEEaNS5_IJlSC_lEEEaSJ_NS4_8TiledMMAINS4_8MMA_AtomIJNS4_15SM100_MMA_S8_SSIaaiLi64ELi32ELNS4_4UMMA5MajorE0ELSO_0ELNSN_8SaturateE0EEEEEENS4_6LayoutINS5_IJSC_SC_SC_EEENS5_IJNSA_ILi0EEESU_SU_EEEEENS5_IJNS4_10UnderscoreESX_SX_EEEEENS4_13SM90_TMA_LOADENS4_14ComposedLayoutINS4_7SwizzleILi3ELi4ELi3EEENS4_18smem_ptr_flag_bitsILi8EEENSS_INS5_IJNSA_ILi8EEESH_EEENS5_IJSH_SC_EEEEEEEvNS4_8identityENS4_23SM90_TMA_LOAD_MULTICASTES1A_vS1B_EENS_8epilogue10collective18CollectiveEpilogueINS1E_23Sm100TmaWarpSpecializedILi1ELi1ELi16ELb0ELb0EEEJSI_NS5_IJNSS_ISF_SC_EENSS_ISG_SC_EEEEEaSJ_aSJ_NS1E_6fusion15FusionCallbacksIS1I_NS1M_17LinearCombinationIaiaiLNS_15FloatRoundStyleE2EEESI_S1L_JEEENS4_5SM1004TMEM4LOAD26SM100_TMEM_LOAD_16dp32b16xES10_NS11_INS12_ILi1ELi4ELi3EEES15_NSS_INS5_IJS16_SG_EEENS5_IJSG_SC_EEEEEEENS4_39AutoVectorizingCopyWithAssumedAlignmentILi128EEENS4_14SM90_TMA_STOREES20_S22_S22_EEEvvEEEEvNT_6ParamsE:
        .type           _ZN7cutlass13device_kernelINS_4gemm6kernel13GemmUniversalIN4cute5tupleIJiiiiEEENS1_10collective13CollectiveMmaINS1_35MainloopSm100TmaUmmaWarpSpecializedILi18ELi2ELi4ENS5_IJNS4_1CILi2EEENSA_ILi1EEESC_EEEEENS5_IJNSA_ILi64EEENSA_ILi32EEENSA_ILi128EEEEEEaNS5_IJlSC_lEEEaSJ_NS4_8TiledMMAINS4_8MMA_AtomIJNS4_15SM100_MMA_S8_SSIaaiLi64ELi32ELNS4_4UMMA5MajorE0ELSO_0ELNSN_8SaturateE0EEEEEENS4_6LayoutINS5_IJSC_SC_SC_EEENS5_IJNSA_ILi0EEESU_SU_EEEEENS5_IJNS4_10UnderscoreESX_SX_EEEEENS4_13SM90_TMA_LOADENS4_14ComposedLayoutINS4_7SwizzleILi3ELi4ELi3EEENS4_18smem_ptr_flag_bitsILi8EEENSS_INS5_IJNSA_ILi8EEESH_EEENS5_IJSH_SC_EEEEEEEvNS4_8identityENS4_23SM90_TMA_LOAD_MULTICASTES1A_vS1B_EENS_8epilogue10collective18CollectiveEpilogueINS1E_23Sm100TmaWarpSpecializedILi1ELi1ELi16ELb0ELb0EEEJSI_NS5_IJNSS_ISF_SC_EENSS_ISG_SC_EEEEEaSJ_aSJ_NS1E_6fusion15FusionCallbacksIS1I_NS1M_17LinearCombinationIaiaiLNS_15FloatRoundStyleE2EEESI_S1L_JEEENS4_5SM1004TMEM4LOAD26SM100_TMEM_LOAD_16dp32b16xES10_NS11_INS12_ILi1ELi4ELi3EEES15_NSS_INS5_IJS16_SG_EEENS5_IJSG_SC_EEEEEEENS4_39AutoVectorizingCopyWithAssumedAlignmentILi128EEENS4_14SM90_TMA_STOREES20_S22_S22_EEEvvEEEEvNT_6ParamsE,@function
        .size           _ZN7cutlass13device_kernelINS_4gemm6kernel13GemmUniversalIN4cute5tupleIJiiiiEEENS1_10collective13CollectiveMmaINS1_35MainloopSm100TmaUmmaWarpSpecializedILi18ELi2ELi4ENS5_IJNS4_1CILi2EEENSA_ILi1EEESC_EEEEENS5_IJNSA_ILi64EEENSA_ILi32EEENSA_ILi128EEEEEEaNS5_IJlSC_lEEEaSJ_NS4_8TiledMMAINS4_8MMA_AtomIJNS4_15SM100_MMA_S8_SSIaaiLi64ELi32ELNS4_4UMMA5MajorE0ELSO_0ELNSN_8SaturateE0EEEEEENS4_6LayoutINS5_IJSC_SC_SC_EEENS5_IJNSA_ILi0EEESU_SU_EEEEENS5_IJNS4_10UnderscoreESX_SX_EEEEENS4_13SM90_TMA_LOADENS4_14ComposedLayoutINS4_7SwizzleILi3ELi4ELi3EEENS4_18smem_ptr_flag_bitsILi8EEENSS_INS5_IJNSA_ILi8EEESH_EEENS5_IJSH_SC_EEEEEEEvNS4_8identityENS4_23SM90_TMA_LOAD_MULTICASTES1A_vS1B_EENS_8epilogue10collective18CollectiveEpilogueINS1E_23Sm100TmaWarpSpecializedILi1ELi1ELi16ELb0ELb0EEEJSI_NS5_IJNSS_ISF_SC_EENSS_ISG_SC_EEEEEaSJ_aSJ_NS1E_6fusion15FusionCallbacksIS1I_NS1M_17LinearCombinationIaiaiLNS_15FloatRoundStyleE2EEESI_S1L_JEEENS4_5SM1004TMEM4LOAD26SM100_TMEM_LOAD_16dp32b16xES10_NS11_INS12_ILi1ELi4ELi3EEES15_NSS_INS5_IJS16_SG_EEENS5_IJSG_SC_EEEEEEENS4_39AutoVectorizingCopyWithAssumedAlignmentILi128EEENS4_14SM90_TMA_STOREES20_S22_S22_EEEvvEEEEvNT_6ParamsE,(.L_x_178 - _ZN7cutlass13device_kernelINS_4gemm6kernel13GemmUniversalIN4cute5tupleIJiiiiEEENS1_10collective13CollectiveMmaINS1_35MainloopSm100TmaUmmaWarpSpecializedILi18ELi2ELi4ENS5_IJNS4_1CILi2EEENSA_ILi1EEESC_EEEEENS5_IJNSA_ILi64EEENSA_ILi32EEENSA_ILi128EEEEEEaNS5_IJlSC_lEEEaSJ_NS4_8TiledMMAINS4_8MMA_AtomIJNS4_15SM100_MMA_S8_SSIaaiLi64ELi32ELNS4_4UMMA5MajorE0ELSO_0ELNSN_8SaturateE0EEEEEENS4_6LayoutINS5_IJSC_SC_SC_EEENS5_IJNSA_ILi0EEESU_SU_EEEEENS5_IJNS4_10UnderscoreESX_SX_EEEEENS4_13SM90_TMA_LOADENS4_14ComposedLayoutINS4_7SwizzleILi3ELi4ELi3EEENS4_18smem_ptr_flag_bitsILi8EEENSS_INS5_IJNSA_ILi8EEESH_EEENS5_IJSH_SC_EEEEEEEvNS4_8identityENS4_23SM90_TMA_LOAD_MULTICASTES1A_vS1B_EENS_8epilogue10collective18CollectiveEpilogueINS1E_23Sm100TmaWarpSpecializedILi1ELi1ELi16ELb0ELb0EEEJSI_NS5_IJNSS_ISF_SC_EENSS_ISG_SC_EEEEEaSJ_aSJ_NS1E_6fusion15FusionCallbacksIS1I_NS1M_17LinearCombinationIaiaiLNS_15FloatRoundStyleE2EEESI_S1L_JEEENS4_5SM1004TMEM4LOAD26SM100_TMEM_LOAD_16dp32b16xES10_NS11_INS12_ILi1ELi4ELi3EEES15_NSS_INS5_IJS16_SG_EEENS5_IJSG_SC_EEEEEEENS4_39AutoVectorizingCopyWithAssumedAlignmentILi128EEENS4_14SM90_TMA_STOREES20_S22_S22_EEEvvEEEEvNT_6ParamsE)
        .other          _ZN7cutlass13device_kernelINS_4gemm6kernel13GemmUniversalIN4cute5tupleIJiiiiEEENS1_10collective13CollectiveMmaINS1_35MainloopSm100TmaUmmaWarpSpecializedILi18ELi2ELi4ENS5_IJNS4_1CILi2EEENSA_ILi1EEESC_EEEEENS5_IJNSA_ILi64EEENSA_ILi32EEENSA_ILi128EEEEEEaNS5_IJlSC_lEEEaSJ_NS4_8TiledMMAINS4_8MMA_AtomIJNS4_15SM100_MMA_S8_SSIaaiLi64ELi32ELNS4_4UMMA5MajorE0ELSO_0ELNSN_8SaturateE0EEEEEENS4_6LayoutINS5_IJSC_SC_SC_EEENS5_IJNSA_ILi0EEESU_SU_EEEEENS5_IJNS4_10UnderscoreESX_SX_EEEEENS4_13SM90_TMA_LOADENS4_14ComposedLayoutINS4_7SwizzleILi3ELi4ELi3EEENS4_18smem_ptr_flag_bitsILi8EEENSS_INS5_IJNSA_ILi8EEESH_EEENS5_IJSH_SC_EEEEEEEvNS4_8identityENS4_23SM90_TMA_LOAD_MULTICASTES1A_vS1B_EENS_8epilogue10collective18CollectiveEpilogueINS1E_23Sm100TmaWarpSpecializedILi1ELi1ELi16ELb0ELb0EEEJSI_NS5_IJNSS_ISF_SC_EENSS_ISG_SC_EEEEEaSJ_aSJ_NS1E_6fusion15FusionCallbacksIS1I_NS1M_17LinearCombinationIaiaiLNS_15FloatRoundStyleE2EEESI_S1L_JEEENS4_5SM1004TMEM4LOAD26SM100_TMEM_LOAD_16dp32b16xES10_NS11_INS12_ILi1ELi4ELi3EEES15_NSS_INS5_IJS16_SG_EEENS5_IJSG_SC_EEEEEEENS4_39AutoVectorizingCopyWithAssumedAlignmentILi128EEENS4_14SM90_TMA_STOREES20_S22_S22_EEEvvEEEEvNT_6ParamsE,@"STO_CUDA_ENTRY STV_DEFAULT"
_ZN7cutlass13device_kernelINS_4gemm6kernel13GemmUniversalIN4cute5tupleIJiiiiEEENS1_10collective13CollectiveMmaINS1_35MainloopSm100TmaUmmaWarpSpecializedILi18ELi2ELi4ENS5_IJNS4_1CILi2EEENSA_ILi1EEESC_EEEEENS5_IJNSA_ILi64EEENSA_ILi32EEENSA_ILi128EEEEEEaNS5_IJlSC_lEEEaSJ_NS4_8TiledMMAINS4_8MMA_AtomIJNS4_15SM100_MMA_S8_SSIaaiLi64ELi32ELNS4_4UMMA5MajorE0ELSO_0ELNSN_8SaturateE0EEEEEENS4_6LayoutINS5_IJSC_SC_SC_EEENS5_IJNSA_ILi0EEESU_SU_EEEEENS5_IJNS4_10UnderscoreESX_SX_EEEEENS4_13SM90_TMA_LOADENS4_14ComposedLayoutINS4_7SwizzleILi3ELi4ELi3EEENS4_18smem_ptr_flag_bitsILi8EEENSS_INS5_IJNSA_ILi8EEESH_EEENS5_IJSH_SC_EEEEEEEvNS4_8identityENS4_23SM90_TMA_LOAD_MULTICASTES1A_vS1B_EENS_8epilogue10collective18CollectiveEpilogueINS1E_23Sm100TmaWarpSpecializedILi1ELi1ELi16ELb0ELb0EEEJSI_NS5_IJNSS_ISF_SC_EENSS_ISG_SC_EEEEEaSJ_aSJ_NS1E_6fusion15FusionCallbacksIS1I_NS1M_17LinearCombinationIaiaiLNS_15FloatRoundStyleE2EEESI_S1L_JEEENS4_5SM1004TMEM4LOAD26SM100_TMEM_LOAD_16dp32b16xES10_NS11_INS12_ILi1ELi4ELi3EEES15_NSS_INS5_IJS16_SG_EEENS5_IJSG_SC_EEEEEEENS4_39AutoVectorizingCopyWithAssumedAlignmentILi128EEENS4_14SM90_TMA_STOREES20_S22_S22_EEEvvEEEEvNT_6ParamsE:
[----:B------:R-:W1:Y:S01]  /*0000*/  LDC R1, c[0x0][0x37c] ;  /* 0x0000df00ff017b82 */ /* 0x000e620000000800 */
[----:B------:R-:W2:Y:S01]  /*0010*/  S2R R39, SR_TID.X ;  /* 0x0000000000277919 */ /* 0x000ea20000002100 */
[----:B------:R-:W3:Y:S01]  /*0020*/  LDCU.64 UR8, c[0x0][0x890] ;  /* 0x00011200ff0877ac */ /* 0x000ee20008000a00 */
[----:B------:R-:W-:Y:S02]  /*0030*/  PRMT R49, RZ, 0x7610, R49 ;  /* 0x00007610ff317816 */ /* 0x000fe40000000031 */
[----:B------:R-:W-:Y:S01]  /*0040*/  ELECT P3, URZ, PT ;  /* 0x0000000000ff782f */ /* 0x000fe20003860000 */
[----:B---3--:R-:W-:-:S04]  /*0050*/  UISETP.NE.U32.AND UP0, UPT, UR8, URZ, UPT ;  /* 0x000000ff0800728c */ /* 0x008fc8000bf05070 */
[----:B------:R-:W-:Y:S01]  /*0060*/  UISETP.NE.AND.EX UP0, UPT, UR9, URZ, UPT, UP0 ;  /* 0x000000ff0900728c */ /* 0x000fe2000bf05300 */
[----:B--2---:R-:W-:-:S05]  /*0070*/  SHF.R.U32.HI R50, RZ, 0x5, R39 ;  /* 0x00000005ff327819 */ /* 0x004fca0000011627 */
[----:B------:R-:W2:Y:S02]  /*0080*/  SHFL.IDX PT, R0, R50, RZ, 0x1f ;  /* 0x00001fff32007589 */ /* 0x000ea400000e0000 */
[----:B--2---:R-:W-:Y:S01]  /*0090*/  R2UR UR18, R0 ;  /* 0x00000000001272ca */ /* 0x004fe200000e0000 */
[----:B-1----:R-:W-:-:S14]  /*00a0*/  BRA.U UP0, `(.L_x_0) ;  /* 0x0000000100307547 */ /* 0x002fdc000b800000 */
[----:B------:R-:W1:Y:S02]  /*00b0*/  LDCU.64 UR4, c[0x0][0x888] ;  /* 0x00011100ff0477ac */ /* 0x000e640008000a00 */
[----:B-1----:R-:W-:-:S04]  /*00c0*/  UISETP.NE.U32.AND UP0, UPT, UR4, URZ, UPT ;  /* 0x000000ff0400728c */ /* 0x002fc8000bf05070 */
[----:B------:R-:W-:-:S09]  /*00d0*/  UISETP.NE.AND.EX UP0, UPT, UR5, URZ, UPT, UP0 ;  /* 0x000000ff0500728c */ /* 0x000fd2000bf05300 */
[----:B------:R-:W-:Y:S05]  /*00e0*/  BRA.U !UP0, `(.L_x_1) ;  /* 0x0000000108147547 */ /* 0x000fea000b800000 */
[----:B------:R-:W1:Y:S01]  /*00f0*/  LDC.64 R26, c[0x0][0x888] ;  /* 0x00022200ff1a7b82 */ /* 0x000e620000000a00 */
[----:B------:R-:W1:Y:S02]  /*0100*/  LDCU.64 UR4, c[0x0][0x358] ;  /* 0x00006b00ff0477ac */ /* 0x000e640008000a00 */
[----:B-1----:R1:W5:Y:S01]  /*0110*/  LDG.E R26, desc[UR4][R26.64] ;  /* 0x000000041a1a7981 */ /* 0x002362000c1e1900 */
[----:B------:R-:W-:Y:S01]  /*0120*/  HFMA2 R49, -RZ, RZ, 0, 5.9604644775390625e-08 ;  /* 0x00000001ff317431 */ /* 0x000fe200000001ff */
[----:B------:R-:W-:Y:S05]  /*0130*/  BRA `(.L_x_0) ;  /* 0x00000000000c7947 */ /* 0x000fea0003800000 */
.L_x_1:
[----:B------:R-:W1:Y:S01]  /*0140*/  LDCU UR4, c[0x0][0x880] ;  /* 0x00011000ff0477ac */ /* 0x000e620008000800 */
[----:B------:R-:W-:Y:S01]  /*0150*/  HFMA2 R49, -RZ, RZ, 0, 5.9604644775390625e-08 ;  /* 0x00000001ff317431 */ /* 0x000fe200000001ff */
[----:B-1----:R-:W-:-:S07]  /*0160*/  MOV R26, UR4 ;  /* 0x00000004001a7c02 */ /* 0x002fce0008000f00 */
.L_x_0:
[----:B------:R-:W2:Y:S02]  /*0170*/  LDCU.64 UR4, c[0x0][0x8b0] ;  /* 0x00011600ff0477ac */ /* 0x000ea40008000a00 */
[----:B--2---:R-:W-:-:S04]  /*0180*/  UISETP.NE.U32.AND UP0, UPT, UR4, URZ, UPT ;  /* 0x000000ff0400728c */ /* 0x004fc8000bf05070 */
[----:B------:R-:W-:-:S09]  /*0190*/  UISETP.NE.AND.EX UP0, UPT, UR5, URZ, UPT, UP0 ;  /* 0x000000ff0500728c */ /* 0x000fd2000bf05300 */
[----:B------:R-:W-:Y:S05]  /*01a0*/  BRA.U UP0, `(.L_x_2) ;  /* 0x0000000100287547 */ /* 0x000fea000b800000 */
[----:B------:R-:W2:Y:S02]  /*01b0*/  LDCU.64 UR4, c[0x0][0x8a8] ;  /* 0x00011500ff0477ac */ /* 0x000ea40008000a00 */
[----:B--2---:R-:W-:-:S04]  /*01c0*/  UISETP.NE.U32.AND UP0, UPT, UR4, URZ, UPT ;  /* 0x000000ff0400728c */ /* 0x004fc8000bf05070 */
[----:B------:R-:W-:-:S09]  /*01d0*/  UISETP.NE.AND.EX UP0, UPT, UR5, URZ, UPT, UP0 ;  /* 0x000000ff0500728c */ /* 0x000fd2000bf05300 */
[----:B------:R-:W-:Y:S05]  /*01e0*/  BRA.U !UP0, `(.L_x_3) ;  /* 0x0000000108107547 */ /* 0x000fea000b800000 */
[----:B------:R-:W2:Y:S01]  /*01f0*/  LDC.64 R2, c[0x0][0x8a8] ;  /* 0x00022a00ff027b82 */ /* 0x000ea20000000a00 */
[----:B------:R-:W2:Y:S02]  /*0200*/  LDCU.64 UR4, c[0x0][0x358] ;  /* 0x00006b00ff0477ac */ /* 0x000ea40008000a00 */
[----:B--2---:R2:W5:Y:S01]  /*0210*/  LDG.E R23, desc[UR4][R2.64] ;  /* 0x0000000402177981 */ /* 0x004562000c1e1900 */
[----:B------:R-:W-:Y:S05]  /*0220*/  BRA `(.L_x_2) ;  /* 0x0000000000087947 */ /* 0x000fea0003800000 */
.L_x_3:
[----:B------:R-:W2:Y:S02]  /*0230*/  LDCU UR4, c[0x0][0x8a0] ;  /* 0x00011400ff0477ac */ /* 0x000ea40008000800 */
[----:B--2---:R-:W-:Y:S02]  /*0240*/  MOV R23, UR4 ;  /* 0x0000000400177c02 */ /* 0x004fe40008000f00 */
.L_x_2:
[----:B------:R-:W-:Y:S01]  /*0250*/  IMAD.U32 R0, RZ, RZ, UR18 ;  /* 0x00000012ff007e24 */ /* 0x000fe2000f8e00ff */
[----:B------:R-:W-:Y:S04]  /*0260*/  BSSY.RECONVERGENT B0, `(.L_x_4) ;  /* 0x000000c000007945 */ /* 0x000fe80003800200 */
[C---:B------:R-:W-:Y:S02]  /*0270*/  ISETP.NE.OR P1, PT, R0.reuse, 0x1, !P3 ;  /* 0x000000010000780c */ /* 0x040fe40005f25670 */
[----:B------:R-:W-:-:S11]  /*0280*/  ISETP.NE.OR P0, PT, R0, 0x3, !P3 ;  /* 0x000000030000780c */ /* 0x000fd60005f05670 */
[----:B------:R-:W-:Y:S05]  /*0290*/  @P1 BRA `(.L_x_5) ;  /* 0x0000000000201947 */ /* 0x000fea0003800000 */
[----:B------:R-:W3:Y:S02]  /*02a0*/  LDCU.64 UR4, c[0x0][0x348] ;  /* 0x00006900ff0477ac */ /* 0x000ee40008000a00 */
[----:B---3--:R-:W-:Y:S02]  /*02b0*/  UIADD3 UR6, UP1, UPT, UR4, 0x80, URZ ;  /* 0x0000008004067890 */ /* 0x008fe4000ff3e0ff */
[----:B------:R-:W-:Y:S02]  /*02c0*/  UIADD3 UR4, UP0, UPT, UR4, 0x180, URZ ;  /* 0x0000018004047890 */ /* 0x000fe4000ff1e0ff */
[----:B------:R-:W-:Y:S02]  /*02d0*/  UIADD3.X UR7, UPT, UPT, URZ, UR5, URZ, UP1, !UPT ;  /* 0x00000005ff077290 */ /* 0x000fe40008ffe4ff */
[----:B------:R-:W-:-:S07]  /*02e0*/  UIADD3.X UR5, UPT, UPT, URZ, UR5, URZ, UP0, !UPT ;  /* 0x00000005ff057290 */ /* 0x000fce00087fe4ff */
[----:B------:R3:W-:Y:S02]  /*02f0*/  UTMACCTL.PF [UR6] ;  /* 0x00000000060079b9 */ /* 0x0007e40008040000 */
[----:B------:R3:W-:Y:S02]  /*0300*/  UTMACCTL.PF [UR4] ;  /* 0x00000000040079b9 */ /* 0x0007e40008040000 */
[----:B---3--:R-:W-:Y:S01]  /*0310*/  NOP ;  /* 0x0000000000007918 */ /* 0x008fe20000000000 */
.L_x_5:
[----:B------:R-:W-:Y:S05]  /*0320*/  BSYNC.RECONVERGENT B0 ;  /* 0x0000000000007941 */ /* 0x000fea0003800200 */
.L_x_4:
[----:B------:R-:W-:Y:S04]  /*0330*/  BSSY.RECONVERGENT B0, `(.L_x_6) ;  /* 0x000000a000007945 */ /* 0x000fe80003800200 */
        /* <DEDUP_REMOVED lines=9> */
.L_x_7:
[----:B------:R-:W-:Y:S05]  /*03d0*/  BSYNC.RECONVERGENT B0 ;  /* 0x0000000000007941 */ /* 0x000fea0003800200 */
.L_x_6:
[----:B------:R-:W3:Y:S01]  /*03e0*/  LDCU.64 UR4, c[0x0][0x888] ;  /* 0x00011100ff0477ac */ /* 0x000ee20008000a00 */
[----:B------:R-:W-:Y:S02]  /*03f0*/  UISETP.EQ.U32.AND UP2, UPT, UR8, URZ, UPT ;  /* 0x000000ff0800728c */ /* 0x000fe4000bf42070 */
[----:B------:R-:W-:Y:S02]  /*0400*/  UPLOP3.LUT UP3, UPT, UPT, UPT, UPT, 0x80, 0x8 ;  /* 0x000000000008789c */ /* 0x000fe40003f6f070 */
[----:B---3--:R-:W-:-:S04]  /*0410*/  UISETP.NE.U32.AND UP0, UPT, UR4, URZ, UPT ;  /* 0x000000ff0400728c */ /* 0x008fc8000bf05070 */
[----:B------:R-:W-:-:S04]  /*0420*/  UISETP.NE.AND.EX UP1, UPT, UR5, URZ, UPT, UP0 ;  /* 0x000000ff0500728c */ /* 0x000fc8000bf25300 */
[----:B------:R-:W-:-:S04]  /*0430*/  UISETP.EQ.OR.EX UP4, UPT, UR9, URZ, !UP1, UP2 ;  /* 0x000000ff0900728c */ /* 0x000fc8000cf82720 */
[----:B------:R-:W-:-:S05]  /*0440*/  UP2UR UR61, UPR, URZ, 0x10 ;  /* 0x00000010ff3d7883 */ /* 0x000fca0008000000 */
[----:B------:R-:W-:Y:S07]  /*0450*/  BRA.U !UP4, `(.L_x_8) ;  /* 0x000000010c207547 */ /* 0x000fee000b800000 */
[----:B-----5:R-:W-:Y:S01]  /*0460*/  R2UR UR5, R26 ;  /* 0x000000001a0572ca */ /* 0x020fe200000e0000 */
[----:B------:R-:W-:Y:S02]  /*0470*/  UISETP.NE.U32.AND UP2, UPT, UR8, URZ, UPT ;  /* 0x000000ff0800728c */ /* 0x000fe4000bf45070 */
[----:B------:R-:W-:Y:S02]  /*0480*/  USEL UR4, URZ, 0xffffffff, UP1 ;  /* 0xffffffffff047887 */ /* 0x000fe40008800000 */
[----:B------:R-:W-:-:S08]  /*0490*/  UISETP.NE.AND.EX UP2, UPT, UR9, URZ, UPT, UP2 ;  /* 0x000000ff0900728c */ /* 0x000fd0000bf45320 */
[----:B------:R-:W-:-:S04]  /*04a0*/  UISETP.NE.AND UP0, UPT, UR5, URZ, UPT ;  /* 0x000000ff0500728c */ /* 0x000fc8000bf05270 */
[----:B------:R-:W-:-:S04]  /*04b0*/  @!UP2 USEL UR4, URZ, 0xffffffff, UP0 ;  /* 0xffffffffff04a887 */ /* 0x000fc80008000000 */
[----:B------:R-:W-:-:S04]  /*04c0*/  ULOP3.LUT UR4, UR4, 0x1, URZ, 0xc0, !UPT ;  /* 0x0000000104047892 */ /* 0x000fc8000f8ec0ff */
[----:B------:R-:W-:Y:S02]  /*04d0*/  UISETP.NE.U32.AND UP3, UPT, UR4, 0x1, UPT ;  /* 0x000000010400788c */ /* 0x000fe4000bf65070 */
.L_x_8:
[----:B--2---:R-:W2:Y:S02]  /*04e0*/  SHFL.IDX PT, R2, R50, RZ, 0x1f ;  /* 0x00001fff32027589 */ /* 0x004ea400000e0000 */
[----:B--2---:R-:W-:-:S13]  /*04f0*/  ISETP.NE.AND P0, PT, R2, RZ, PT ;  /* 0x000000ff0200720c */ /* 0x004fda0003f05270 */
[----:B------:R-:W-:Y:S05]  /*0500*/  @P0 BRA `(.L_x_9) ;  /* 0x0000000000d40947 */ /* 0x000fea0003800000 */
[----:B------:R-:W-:Y:S01]  /*0510*/  ELECT P0, URZ, PT ;  /* 0x0000000000ff782f */ /* 0x000fe20003800000 */
[----:B------:R-:W-:-:S12]  /*0520*/  BSSY.RECONVERGENT B0, `(.L_x_9) ;  /* 0x0000033000007945 */ /* 0x000fd80003800200 */
[----:B------:R-:W-:Y:S05]  /*0530*/  @!P0 BRA `(.L_x_10) ;  /* 0x0000000000c48947 */ /* 0x000fea0003800000 */
[----:B------:R-:W2:Y:S01]  /*0540*/  S2UR UR4, SR_CgaCtaId ;  /* 0x00000000000479c3 */ /* 0x000ea20000008800 */
[----:B------:R-:W-:Y:S01]  /*0550*/  UMOV UR5, 0x400 ;  /* 0x0000040000057882 */ /* 0x000fe20000000000 */
[----:B------:R-:W-:Y:S01]  /*0560*/  UMOV UR8, 0x1 ;  /* 0x0000000100087882 */ /* 0x000fe20000000000 */
[----:B------:R-:W-:Y:S01]  /*0570*/  UMOV UR6, 0x2 ;  /* 0x0000000200067882 */ /* 0x000fe20000000000 */
[----:B------:R-:W-:-:S04]  /*0580*/  UIADD3 UR8, UPT, UPT, -UR8, 0x100000, URZ ;  /* 0x0010000008087890 */ /* 0x000fc8000fffe1ff */
[----:B------:R-:W-:Y:S02]  /*0590*/  USHF.L.U32 UR9, UR8, 0xb, URZ ;  /* 0x0000000b08097899 */ /* 0x000fe400080006ff */
[----:B------:R-:W-:Y:S02]  /*05a0*/  USHF.L.U32 UR8, UR8, 0x1, URZ ;  /* 0x0000000108087899 */ /* 0x000fe400080006ff */
[----:B------:R-:W-:-:S04]  /*05b0*/  UIADD3 UR6, UPT, UPT, -UR6, 0x100000, URZ ;  /* 0x0010000006067890 */ /* 0x000fc8000fffe1ff */
[----:B------:R-:W-:Y:S02]  /*05c0*/  USHF.L.U32 UR7, UR6, 0xb, URZ ;  /* 0x0000000b06077899 */ /* 0x000fe400080006ff */
[----:B------:R-:W-:Y:S02]  /*05d0*/  USHF.L.U32 UR6, UR6, 0x1, URZ ;  /* 0x0000000106067899 */ /* 0x000fe400080006ff */
[----:B--2---:R-:W-:Y:S01]  /*05e0*/  ULEA UR4, UR4, UR5, 0x18 ;  /* 0x0000000504047291 */ /* 0x004fe2000f8ec0ff */
[----:B------:R-:W2:Y:S11]  /*05f0*/  FENCE.VIEW.ASYNC.S ;  /* 0x00000000000073c6 */ /* 0x000eb60000000000 */
[----:B--2---:R2:W3:Y:S01]  /*0600*/  SYNCS.EXCH.64 URZ, [UR4], UR8 ;  /* 0x0000000804ff75b2 */ /* 0x0044e20008000100 */
[----:B------:R2:W4:Y:S01]  /*0610*/  SYNCS.EXCH.64 URZ, [UR4+0x90], UR6 ;  /* 0x0000900604ff75b2 */ /* 0x0005220008000100 */
[----:B------:R2:W1:Y:S01]  /*0620*/  SYNCS.EXCH.64 URZ, [UR4+0x8], UR8 ;  /* 0x0000080804ff75b2 */ /* 0x0004620008000100 */
        /* <DEDUP_REMOVED lines=32> */
[----:B------:R2:W1:Y:S02]  /*0830*/  SYNCS.EXCH.64 URZ, [UR4+0x118], UR6 ;  /* 0x0001180604ff75b2 */ /* 0x0004640008000100 */
[----:B--234-:R-:W-:Y:S01]  /*0840*/  NOP ;  /* 0x0000000000007918 */ /* 0x01cfe20000000000 */
.L_x_10:
[----:B------:R-:W-:Y:S05]  /*0850*/  BSYNC.RECONVERGENT B0 ;  /* 0x0000000000007941 */ /* 0x000fea0003800200 */
.L_x_9:
[----:B------:R-:W2:Y:S01]  /*0860*/  SHFL.IDX PT, R2, R50, RZ, 0x1f ;  /* 0x00001fff32027589 */ /* 0x000ea200000e0000 */
[----:B------:R-:W-:Y:S01]  /*0870*/  NOP ;  /* 0x0000000000007918 */ /* 0x000fe20000000000 */
[----:B--2---:R-:W-:-:S13]  /*0880*/  ISETP.NE.AND P0, PT, R2, 0x1, PT ;  /* 0x000000010200780c */ /* 0x004fda0003f05270 */
[----:B------:R-:W-:Y:S05]  /*0890*/  @P0 BRA `(.L_x_11) ;  /* 0x0000000000400947 */ /* 0x000fea0003800000 */
        /* <DEDUP_REMOVED lines=9> */
[----:B------:R-:W-:Y:S01]  /*0930*/  USHF.L.U32 UR6, UR6, 0x1, URZ ;  /* 0x0000000106067899 */ /* 0x000fe200080006ff */
[----:B------:R-:W-:Y:S01]  /*0940*/  ELECT P0, URZ, PT ;  /* 0x0000000000ff782f */ /* 0x000fe20003800000 */
[----:B--2---:R-:W-:Y:S01]  /*0950*/  ULEA UR4, UR4, UR5, 0x18 ;  /* 0x0000000504047291 */ /* 0x004fe2000f8ec0ff */
[----:B------:R-:W2:Y:S11]  /*0960*/  FENCE.VIEW.ASYNC.S ;  /* 0x00000000000073c6 */ /* 0x000eb60000000000 */
[----:B--2---:R2:W3:Y:S01]  /*0970*/  SYNCS.EXCH.64 URZ, [UR4+0x120], UR8 ;  /* 0x0001200804ff75b2 */ /* 0x0044e20008000100 */
[----:B------:R2:W4:Y:S01]  /*0980*/  SYNCS.EXCH.64 URZ, [UR4+0x128], UR6 ;  /* 0x0001280604ff75b2 */ /* 0x0005220008000100 */
[----:B------:R-:W-:Y:S01]  /*0990*/  NOP ;  /* 0x0000000000007918 */ /* 0x000fe20000000000 */
.L_x_11:
[----:B------:R-:W1:Y:S01]  /*09a0*/  SHFL.IDX PT, R2, R50, RZ, 0x1f ;  /* 0x00001fff32027589 */ /* 0x000e6200000e0000 */
[----:B------:R-:W-:Y:S01]  /*09b0*/  NOP ;  /* 0x0000000000007918 */ /* 0x000fe20000000000 */
[----:B-1----:R-:W-:-:S13]  /*09c0*/  ISETP.NE.AND P0, PT, R2, 0x3, PT ;  /* 0x000000030200780c */ /* 0x002fda0003f05270 */
[----:B------:R-:W-:Y:S05]  /*09d0*/  @P0 BRA `(.L_x_12) ;  /* 0x0000000000300947 */ /* 0x000fea0003800000 */
[----:B--2---:R-:W1:Y:S01]  /*09e0*/  S2UR UR4, SR_CgaCtaId ;  /* 0x00000000000479c3 */ /* 0x004e620000008800 */
[----:B------:R-:W-:Y:S01]  /*09f0*/  UMOV UR6, 0x400 ;  /* 0x0000040000067882 */ /* 0x000fe20000000000 */
[----:B------:R-:W-:Y:S01]  /*0a00*/  UMOV UR5, 0x20 ;  /* 0x0000002000057882 */ /* 0x000fe20000000000 */
[----:B------:R-:W-:Y:S01]  /*0a10*/  ELECT P0, URZ, PT ;  /* 0x0000000000ff782f */ /* 0x000fe20003800000 */
[----:B-1----:R-:W-:Y:S02]  /*0a20*/  ULEA UR6, UR4, UR6, 0x18 ;  /* 0x0000000604067291 */ /* 0x002fe4000f8ec0ff */
[----:B------:R-:W-:-:S04]  /*0a30*/  UIADD3 UR4, UPT, UPT, -UR5, 0x100000, URZ ;  /* 0x0010000005047890 */ /* 0x000fc8000fffe1ff */
[----:B------:R-:W-:Y:S02]  /*0a40*/  USHF.L.U32 UR5, UR4, 0xb, URZ ;  /* 0x0000000b04057899 */ /* 0x000fe400080006ff */
[----:B------:R-:W-:Y:S01]  /*0a50*/  USHF.L.U32 UR4, UR4, 0x1, URZ ;  /* 0x0000000104047899 */ /* 0x000fe200080006ff */
[----:B------:R-:W1:Y:S11]  /*0a60*/  FENCE.VIEW.ASYNC.S ;  /* 0x00000000000073c6 */ /* 0x000e760000000000 */
[----:B-1----:R1:W2:Y:S01]  /*0a70*/  SYNCS.EXCH.64 URZ, [UR6+0x130], UR4 ;  /* 0x0001300406ff75b2 */ /* 0x0022a20008000100 */
[----:B------:R1:W1:Y:S01]  /*0a80*/  SYNCS.EXCH.64 URZ, [UR6+0x138], UR4 ;  /* 0x0001380406ff75b2 */ /* 0x0002620008000100 */
[----:B------:R-:W-:Y:S01]  /*0a90*/  NOP ;  /* 0x0000000000007918 */ /* 0x000fe20000000000 */
.L_x_12:
[----:B------:R-:W3:Y:S01]  /*0aa0*/  SHFL.IDX PT, R2, R50, RZ, 0x1f ;  /* 0x00001fff32027589 */ /* 0x000ee200000e0000 */
[----:B------:R-:W-:Y:S01]  /*0ab0*/  NOP ;  /* 0x0000000000007918 */ /* 0x000fe20000000000 */
[----:B---3--:R-:W-:-:S13]  /*0ac0*/  ISETP.NE.AND P0, PT, R2, 0x4, PT ;  /* 0x000000040200780c */ /* 0x008fda0003f05270 */
[----:B------:R-:W-:Y:S05]  /*0ad0*/  @P0 BRA `(.L_x_13) ;  /* 0x00000000004c0947 */ /* 0x000fea0003800000 */
[----:B-12---:R-:W1:Y:S01]  /*0ae0*/  S2UR UR6, SR_CgaCtaId ;  /* 0x00000000000679c3 */ /* 0x006e620000008800 */
[----:B------:R-:W-:Y:S01]  /*0af0*/  UMOV UR4, 0x1e0 ;  /* 0x000001e000047882 */ /* 0x000fe20000000000 */
[----:B------:R-:W-:Y:S01]  /*0b00*/  UMOV UR5, 0x400 ;  /* 0x0000040000057882 */ /* 0x000fe20000000000 */
[----:B------:R-:W-:Y:S01]  /*0b10*/  USEL UR4, UR4, 0x1a0, UP3 ;  /* 0x000001a004047887 */ /* 0x000fe20009800000 */
[----:B------:R-:W-:Y:S01]  /*0b20*/  UMOV UR8, 0x1 ;  /* 0x0000000100087882 */ /* 0x000fe20000000000 */
[----:B------:R-:W-:Y:S01]  /*0b30*/  ELECT P0, URZ, PT ;  /* 0x0000000000ff782f */ /* 0x000fe20003800000 */
[----:B------:R-:W-:-:S04]  /*0b40*/  UIADD3 UR8, UPT, UPT, -UR8, 0x100000, URZ ;  /* 0x0010000008087890 */ /* 0x000fc8000fffe1ff */
[----:B------:R-:W-:Y:S02]  /*0b50*/  USHF.L.U32 UR9, UR8, 0xb, URZ ;  /* 0x0000000b08097899 */ /* 0x000fe400080006ff */
[----:B------:R-:W-:Y:S02]  /*0b60*/  USHF.L.U32 UR8, UR8, 0x1, URZ ;  /* 0x0000000108087899 */ /* 0x000fe400080006ff */
[----:B-1----:R-:W-:Y:S02]  /*0b70*/  ULEA UR6, UR6, UR5, 0x18 ;  /* 0x0000000506067291 */ /* 0x002fe4000f8ec0ff */
[----:B------:R-:W-:-:S04]  /*0b80*/  UIADD3 UR4, UPT, UPT, -UR4, 0x100000, URZ ;  /* 0x0010000004047890 */ /* 0x000fc8000fffe1ff */
[----:B------:R-:W-:Y:S02]  /*0b90*/  USHF.L.U32 UR5, UR4, 0xb, URZ ;  /* 0x0000000b04057899 */ /* 0x000fe400080006ff */
[----:B------:R-:W-:Y:S01]  /*0ba0*/  USHF.L.U32 UR4, UR4, 0x1, URZ ;  /* 0x0000000104047899 */ /* 0x000fe200080006ff */
[----:B------:R-:W1:Y:S03]  /*0bb0*/  FENCE.VIEW.ASYNC.S ;  /* 0x00000000000073c6 */ /* 0x000e660000000000 */
[----:B-1----:R3:W1:Y:S08]  /*0bc0*/  SYNCS.EXCH.64 URZ, [UR6+0x140], UR8 ;  /* 0x0001400806ff75b2 */ /* 0x0026700008000100 */
[----:B------:R3:W2:Y:S01]  /*0bd0*/  SYNCS.EXCH.64 URZ, [UR6+0x150], UR4 ;  /* 0x0001500406ff75b2 */ /* 0x0006a20008000100 */
[----:B------:R3:W1:Y:S01]  /*0be0*/  SYNCS.EXCH.64 URZ, [UR6+0x148], UR8 ;  /* 0x0001480806ff75b2 */ /* 0x0006620008000100 */
[----:B------:R3:W1:Y:S02]  /*0bf0*/  SYNCS.EXCH.64 URZ, [UR6+0x158], UR4 ;  /* 0x0001580406ff75b2 */ /* 0x0006640008000100 */
[----:B---3--:R-:W-:Y:S01]  /*0c00*/  NOP ;  /* 0x0000000000007918 */ /* 0x008fe20000000000 */
.L_x_13:
[----:B------:R-:W3:Y:S01]  /*0c10*/  SHFL.IDX PT, R2, R50, RZ, 0x1f ;  /* 0x00001fff32027589 */ /* 0x000ee200000e0000 */
[----:B------:R-:W-:Y:S01]  /*0c20*/  NOP ;  /* 0x0000000000007918 */ /* 0x000fe20000000000 */
[----:B---3--:R-:W-:-:S13]  /*0c30*/  ISETP.NE.AND P0, PT, R2, 0x5, PT ;  /* 0x000000050200780c */ /* 0x008fda0003f05270 */
[----:B------:R-:W-:Y:S05]  /*0c40*/  @P0 BRA `(.L_x_14) ;  /* 0x0000000000580947 */ /* 0x000fea0003800000 */
[----:B-12---:R-:W1:Y:S01]  /*0c50*/  S2UR UR4, SR_CgaCtaId ;  /* 0x00000000000479c3 */ /* 0x006e620000008800 */
        /* <DEDUP_REMOVED lines=10> */
[----:B-1----:R-:W-:Y:S01]  /*0d00*/  ULEA UR4, UR4, UR5, 0x18 ;  /* 0x0000000504047291 */ /* 0x002fe2000f8ec0ff */
[----:B------:R-:W1:Y:S11]  /*0d10*/  FENCE.VIEW.ASYNC.S ;  /* 0x00000000000073c6 */ /* 0x000e760000000000 */
[----:B-1----:R3:W1:Y:S01]  /*0d20*/  SYNCS.EXCH.64 URZ, [UR4+0x160], UR8 ;  /* 0x0001600804ff75b2 */ /* 0x0026620008000100 */
[----:B------:R3:W2:Y:S01]  /*0d30*/  SYNCS.EXCH.64 URZ, [UR4+0x180], UR6 ;  /* 0x0001800604ff75b2 */ /* 0x0006a20008000100 */
[----:B------:R3:W1:Y:S01]  /*0d40*/  SYNCS.EXCH.64 URZ, [UR4+0x168], UR8 ;  /* 0x0001680804ff75b2 */ /* 0x0006620008000100 */
[----:B------:R3:W1:Y:S01]  /*0d50*/  SYNCS.EXCH.64 URZ, [UR4+0x188], UR6 ;  /* 0x0001880604ff75b2 */ /* 0x0006620008000100 */
[----:B------:R3:W1:Y:S01]  /*0d60*/  SYNCS.EXCH.64 URZ, [UR4+0x170], UR8 ;  /* 0x0001700804ff75b2 */ /* 0x0006620008000100 */
[----:B------:R3:W1:Y:S01]  /*0d70*/  SYNCS.EXCH.64 URZ, [UR4+0x190], UR6 ;  /* 0x0001900604ff75b2 */ /* 0x0006620008000100 */
[----:B------:R3:W1:Y:S01]  /*0d80*/  SYNCS.EXCH.64 URZ, [UR4+0x178], UR8 ;  /* 0x0001780804ff75b2 */ /* 0x0006620008000100 */
[----:B------:R3:W1:Y:S02]  /*0d90*/  SYNCS.EXCH.64 URZ, [UR4+0x198], UR6 ;  /* 0x0001980604ff75b2 */ /* 0x0006640008000100 */
[----:B---3--:R-:W-:Y:S01]  /*0da0*/  NOP ;  /* 0x0000000000007918 */ /* 0x008fe20000000000 */
.L_x_14:
[----:B------:R-:W3:Y:S01]  /*0db0*/  SHFL.IDX PT, R2, R50, RZ, 0x1f ;  /* 0x00001fff32027589 */ /* 0x000ee200000e0000 */
[----:B------:R-:W1:Y:S01]  /*0dc0*/  S2UR UR48, SR_CgaCtaId ;  /* 0x00000000003079c3 */ /* 0x000e620000008800 */
[----:B------:R-:W-:Y:S01]  /*0dd0*/  NOP ;  /* 0x0000000000007918 */ /* 0x000fe20000000000 */
[----:B---3--:R-:W-:-:S13]  /*0de0*/  ISETP.NE.AND P0, PT, R2, 0x3, PT ;  /* 0x000000030200780c */ /* 0x008fda0003f05270 */
[----:B-1----:R-:W-:Y:S05]  /*0df0*/  @P0 BRA `(.L_x_15) ;  /* 0x0000000000340947 */ /* 0x002fea0003800000 */
[----:B--2---:R-:W-:Y:S01]  /*0e00*/  UMOV UR4, 0x400 ;  /* 0x0000040000047882 */ /* 0x004fe20000000000 */
[----:B------:R-:W-:Y:S01]  /*0e10*/  UMOV UR6, 0x20 ;  /* 0x0000002000067882 */ /* 0x000fe20000000000 */
[----:B------:R-:W-:Y:S02]  /*0e20*/  ULEA UR4, UR48, UR4, 0x18 ;  /* 0x0000000430047291 */ /* 0x000fe4000f8ec0ff */
[----:B------:R-:W-:-:S04]  /*0e30*/  UIADD3 UR6, UPT, UPT, -UR6, 0x100000, URZ ;  /* 0x0010000006067890 */ /* 0x000fc8000fffe1ff */
[----:B------:R-:W-:Y:S02]  /*0e40*/  USHF.L.U32 UR7, UR6, 0xb, URZ ;  /* 0x0000000b06077899 */ /* 0x000fe400080006ff */
[----:B------:R-:W-:Y:S01]  /*0e50*/  USHF.L.U32 UR6, UR6, 0x1, URZ ;  /* 0x0000000106067899 */ /* 0x000fe200080006ff */
[----:B------:R-:W-:Y:S01]  /*0e60*/  ELECT P0, URZ, PT ;  /* 0x0000000000ff782f */ /* 0x000fe20003800000 */
[----:B------:R-:W1:Y:S10]  /*0e70*/  FENCE.VIEW.ASYNC.S ;  /* 0x00000000000073c6 */ /* 0x000e740000000000 */
[----:B-1----:R1:W3:Y:S01]  /*0e80*/  SYNCS.EXCH.64 URZ, [UR4+0x1a0], UR6 ;  /* 0x0001a00604ff75b2 */ /* 0x0022e20008000100 */
[----:B------:R1:W2:Y:S01]  /*0e90*/  SYNCS.EXCH.64 URZ, [UR4+0x1b0], UR6 ;  /* 0x0001b00604ff75b2 */ /* 0x0002a20008000100 */
[----:B------:R1:W1:Y:S01]  /*0ea0*/  SYNCS.EXCH.64 URZ, [UR4+0x1a8], UR6 ;  /* 0x0001a80604ff75b2 */ /* 0x0002620008000100 */
[----:B------:R1:W1:Y:S01]  /*0eb0*/  SYNCS.EXCH.64 URZ, [UR4+0x1b8], UR6 ;  /* 0x0001b80604ff75b2 */ /* 0x0002620008000100 */
[----:B------:R-:W-:Y:S01]  /*0ec0*/  NOP ;  /* 0x0000000000007918 */ /* 0x000fe20000000000 */
.L_x_15:
[----:B-12---:R-:W1:Y:S01]  /*0ed0*/  LDCU UR4, c[0x0][0x36c] ;  /* 0x00006d80ff0477ac */ /* 0x006e620008000800 */
[----:B------:R-:W-:Y:S01]  /*0ee0*/  ISETP.NE.OR P3, PT, R0, 0x2, !P3 ;  /* 0x000000020000780c */ /* 0x000fe20005f65670 */
[----:B------:R-:W-:Y:S01]  /*0ef0*/  NOP ;  /* 0x0000000000007918 */ /* 0x000fe20000000000 */
[----:B------:R-:W-:Y:S01]  /*0f00*/  LOP3.LUT R0, R39, 0x1f, RZ, 0xc0, !PT ;  /* 0x0000001f27007812 */ /* 0x000fe200078ec0ff */
[----:B------:R-:W-:Y:S02]  /*0f10*/  UISETP.NE.AND UP4, UPT, UR18, 0x2, UPT ;  /* 0x000000021200788c */ /* 0x000fe4000bf85270 */
[----:B------:R-:W-:Y:S02]  /*0f20*/  UISETP.NE.AND UP5, UPT, UR18, URZ, UPT ;  /* 0x000000ff1200728c */ /* 0x000fe4000bfa5270 */
[----:B-1----:R-:W-:-:S09]  /*0f30*/  UISETP.EQ.U32.AND UP6, UPT, UR4, 0x1, UPT ;  /* 0x000000010400788c */ /* 0x002fd2000bfc2070 */
[----:B------:R-:W-:Y:S05]  /*0f40*/  BRA.U !UP6, `(.L_x_16) ;  /* 0x000000010e087547 */ /* 0x000fea000b800000 */
[----:B---34-:R-:W-:Y:S01]  /*0f50*/  UCGABAR_ARV ;  /* 0x00000000000079c7 */ /* 0x018fe20008000000 */
[----:B------:R-:W-:Y:S05]  /*0f60*/  BRA `(.L_x_17) ;  /* 0x0000000000047947 */ /* 0x000fea0003800000 */
.L_x_16:
[----:B---34-:R-:W-:Y:S01]  /*0f70*/  NOP ;  /* 0x0000000000007918 */ /* 0x018fe20000000000 */
.L_x_17:
[----:B------:R-:W1:Y:S01]  /*0f80*/  S2UR UR46, SR_CTAID.X ;  /* 0x00000000002e79c3 */ /* 0x000e620000002500 */
[----:B------:R-:W-:-:S05]  /*0f90*/  CS2R.32 R3, SR_CgaSize ;  /* 0x0000000000037805 */ /* 0x000fca0000008a00 */
[----:B------:R-:W-:-:S05]  /*0fa0*/  IMAD R3, R3, -0xa0, RZ ;  /* 0xffffff6003037824 */ /* 0x000fca00078e02ff */
[----:B------:R-:W-:-:S14]  /*0fb0*/  R2UR UR5, R3 ;  /* 0x00000000030572ca */ /* 0x000fdc00000e0000 */
[----:B------:R-:W2:Y:S01]  /*0fc0*/  LDCU UR5, c[0x0][UR5+0x2b0] ;  /* 0x00005600050577ac */ /* 0x000ea20008000800 */
[----:B------:R-:W-:-:S05]  /*0fd0*/  CS2R.32 R3, SR_CgaSize ;  /* 0x0000000000037805 */ /* 0x000fca0000008a00 */
[----:B------:R-:W-:-:S05]  /*0fe0*/  IMAD R3, R3, -0xa0, RZ ;  /* 0xffffff6003037824 */ /* 0x000fca00078e02ff */
[----:B------:R-:W-:-:S14]  /*0ff0*/  R2UR UR4, R3 ;  /* 0x00000000030472ca */ /* 0x000fdc00000e0000 */
[----:B------:R-:W3:Y:S01]  /*1000*/  LDCU UR4, c[0x0][UR4+0x2b4] ;  /* 0x00005680040477ac */ /* 0x000ee20008000800 */
[----:B------:R-:W4:Y:S01]  /*1010*/  S2UR UR45, SR_CTAID.Y ;  /* 0x00000000002d79c3 */ /* 0x000f220000002600 */
[----:B------:R-:W-:-:S05]  /*1020*/  CS2R.32 R3, SR_CgaSize ;  /* 0x0000000000037805 */ /* 0x000fca0000008a00 */
[----:B------:R-:W-:-:S05]  /*1030*/  IMAD R3, R3, -0xa0, RZ ;  /* 0xffffff6003037824 */ /* 0x000fca00078e02ff */
[----:B------:R-:W-:-:S14]  /*1040*/  R2UR UR60, R3 ;  /* 0x00000000033c72ca */ /* 0x000fdc00000e0000 */
[----:B------:R-:W3:Y:S01]  /*1050*/  LDCU UR60, c[0x0][UR60+0x2a0] ;  /* 0x000054003c3c77ac */ /* 0x000ee20008000800 */
[----:B------:R-:W-:-:S05]  /*1060*/  CS2R.32 R3, SR_CgaSize ;  /* 0x0000000000037805 */ /* 0x000fca0000008a00 */
[----:B------:R-:W-:-:S05]  /*1070*/  IMAD R3, R3, -0xa0, RZ ;  /* 0xffffff6003037824 */ /* 0x000fca00078e02ff */
[----:B------:R-:W-:-:S14]  /*1080*/  R2UR UR57, R3 ;  /* 0x00000000033972ca */ /* 0x000fdc00000e0000 */
[----:B------:R-:W3:Y:S01]  /*1090*/  LDCU UR57, c[0x0][UR57+0x2a4] ;  /* 0x00005480393977ac */ /* 0x000ee20008000800 */
[----:B------:R-:W-:Y:S01]  /*10a0*/  USHF.L.U32 UR24, UR48, 0xb, URZ ;  /* 0x0000000b30187899 */ /* 0x000fe200080006ff */
[----:B------:R-:W3:Y:S01]  /*10b0*/  LDCU UR19, c[0x0][0xb24] ;  /* 0x00016480ff1377ac */ /* 0x000ee20008000800 */
[----:B------:R-:W3:Y:S01]  /*10c0*/  LDCU UR42, c[0x0][0xb24] ;  /* 0x00016480ff2a77ac */ /* 0x000ee20008000800 */
[----:B-1----:R-:W-:Y:S01]  /*10d0*/  I2FP.F32.U32 R3, UR46 ;  /* 0x0000002e00037c45 */ /* 0x002fe20008201000 */
[----:B------:R-:W1:Y:S04]  /*10e0*/  LDCU UR22, c[0x0][0xb30] ;  /* 0x00016600ff1677ac */ /* 0x000e680008000800 */
[----:B--2---:R-:W-:Y:S01]  /*10f0*/  FMUL R3, R3, UR5 ;  /* 0x0000000503037c20 */ /* 0x004fe20008400000 */
[----:B------:R-:W-:Y:S01]  /*1100*/  ULOP3.LUT UR24, UR24, 0x800, URZ, 0xc0, !UPT ;  /* 0x0000080018187892 */ /* 0x000fe2000f8ec0ff */
[----:B----4-:R-:W-:-:S04]  /*1110*/  I2FP.F32.U32 R2, UR45 ;  /* 0x0000002d00027c45 */ /* 0x010fc80008201000 */
[----:B------:R-:W2:Y:S01]  /*1120*/  F2I.U32.TRUNC.NTZ R3, R3 ;  /* 0x0000000300037305 */ /* 0x000ea2000020f000 */
[----:B---3--:R-:W-:-:S07]  /*1130*/  FMUL R2, R2, UR4 ;  /* 0x0000000402027c20 */ /* 0x008fce0008400000 */
[----:B------:R-:W3:Y:S01]  /*1140*/  F2I.U32.TRUNC.NTZ R2, R2 ;  /* 0x0000000200027305 */ /* 0x000ee2000020f000 */
[----:B--2---:R-:W-:Y:S02]  /*1150*/  R2UR UR5, R3 ;  /* 0x00000000030572ca */ /* 0x004fe400000e0000 */
[----:B---3--:R-:W-:Y:S02]  /*1160*/  R2UR UR4, R2 ;  /* 0x00000000020472ca */ /* 0x008fe400000e0000 */
[----:B------:R-:W-:-:S09]  /*1170*/  PRMT R2, RZ, 0x7610, R2 ;  /* 0x00007610ff027816 */ /* 0x000fd20000000002 */
[----:B------:R-:W-:-:S04]  /*1180*/  UIADD3 UR5, UPT, UPT, -UR5, URZ, URZ ;  /* 0x000000ff05057290 */ /* 0x000fc8000fffe1ff */
[----:B------:R-:W-:Y:S02]  /*1190*/  UIMAD UR60, UR60, UR5, UR46 ;  /* 0x000000053c3c72a4 */ /* 0x000fe4000f8e022e */
[----:B------:R-:W-:-:S04]  /*11a0*/  UIADD3 UR4, UPT, UPT, -UR4, URZ, URZ ;  /* 0x000000ff04047290 */ /* 0x000fc8000fffe1ff */
[----:B------:R-:W-:Y:S01]  /*11b0*/  UIMAD UR57, UR57, UR4, UR45 ;  /* 0x00000004393972a4 */ /* 0x000fe2000f8e022d */
[----:B-1----:R-:W-:Y:S11]  /*11c0*/  BRA.U UP5, `(.L_x_18) ;  /* 0x0000000105247547 */ /* 0x002ff6000b800000 */
[----:B------:R-:W-:-:S04]  /*11d0*/  UISETP.NE.AND UP0, UPT, UR57, URZ, UPT ;  /* 0x000000ff3900728c */ /* 0x000fc8000bf05270 */
[----:B------:R-:W-:-:S04]  /*11e0*/  UISETP.EQ.OR UP0, UPT, UR60, URZ, !UP0 ;  /* 0x000000ff3c00728c */ /* 0x000fc8000c702670 */
[----:B------:R-:W-:Y:S02]  /*11f0*/  USEL UR5, URZ, 0x1, !UP0 ;  /* 0x00000001ff057887 */ /* 0x000fe4000c000000 */
[----:B------:R-:W-:-:S04]  /*1200*/  UISETP.NE.AND UP0, UPT, UR57, URZ, UPT ;  /* 0x000000ff3900728c */ /* 0x000fc8000bf05270 */
[----:B------:R-:W-:Y:S02]  /*1210*/  USEL UR4, URZ, 0x2, UP0 ;  /* 0x00000002ff047887 */ /* 0x000fe40008000000 */
[----:B------:R-:W-:-:S04]  /*1220*/  UISETP.NE.AND UP0, UPT, UR60, 0x1, UPT ;  /* 0x000000013c00788c */ /* 0x000fc8000bf05270 */
[----:B------:R-:W-:-:S04]  /*1230*/  USEL UR4, UR4, 0x2, UP0 ;  /* 0x0000000204047887 */ /* 0x000fc80008000000 */
[----:B------:R-:W-:-:S06]  /*1240*/  UIADD3 UR4, UPT, UPT, UR5, UR4, URZ ;  /* 0x0000000405047290 */ /* 0x000fcc000fffe0ff */
[----:B------:R-:W-:-:S07]  /*1250*/  MOV R2, UR4 ;  /* 0x0000000400027c02 */ /* 0x000fce0008000f00 */
.L_x_18:
[----:B------:R-:W1:Y:S01]  /*1260*/  S2UR UR36, SR_CTAID.Z ;  /* 0x00000000002479c3 */ /* 0x000e620000002700 */
[----:B------:R-:W-:-:S09]  /*1270*/  UISETP.GE.AND UP0, UPT, UR19, 0x1, UPT ;  /* 0x000000011300788c */ /* 0x000fd2000bf06270 */
[----:B------:R-:W-:Y:S05]  /*1280*/  BRA.U !UP0, `(.L_x_19) ;  /* 0x0000000108d07547 */ /* 0x000fea000b800000 */
[----:B------:R-:W2:Y:S01]  /*1290*/  LDCU UR20, c[0x0][0xb0c] ;  /* 0x00016180ff1477ac */ /* 0x000ea20008000800 */
[----:B------:R-:W3:Y:S01]  /*12a0*/  LDCU.128 UR12, c[0x0][0xb10] ;  /* 0x00016200ff0c77ac */ /* 0x000ee20008000c00 */
[----:B------:R-:W4:Y:S01]  /*12b0*/  LDCU UR6, c[0x0][0x370] ;  /* 0x00006e00ff0677ac */ /* 0x000f220008000800 */
[----:B------:R-:W1:Y:S01]  /*12c0*/  LDCU UR7, c[0x0][0x374] ;  /* 0x00006e80ff0777ac */ /* 0x000e620008000800 */
[----:B------:R-:W1:Y:S01]  /*12d0*/  LDCU UR21, c[0x0][0xb20] ;  /* 0x00016400ff1577ac */ /* 0x000e620008000800 */
[----:B--2---:R-:W-:Y:S02]  /*12e0*/  UISETP.NE.AND UP0, UPT, UR20, 0x1, UPT ;  /* 0x000000011400788c */ /* 0x004fe4000bf05270 */
[----:B---3--:R-:W-:Y:S01]  /*12f0*/  UIMAD.WIDE.U32 UR4, UR46, UR12, URZ ;  /* 0x0000000c2e0472a5 */ /* 0x008fe2000f8e00ff */
[----:B------:R-:W2:Y:S01]  /*1300*/  LDCU.64 UR8, c[0x0][0xb28] ;  /* 0x00016500ff0877ac */ /* 0x000ea20008000a00 */
[----:B----4-:R-:W-:Y:S02]  /*1310*/  UIMAD.WIDE.U32 UR10, UR6, UR12, URZ ;  /* 0x0000000c060a72a5 */ /* 0x010fe4000f8e00ff */
[----:B------:R-:W-:-:S02]  /*1320*/  USHF.R.U32.HI UR5, URZ, UR13, UR5 ;  /* 0x0000000dff057299 */ /* 0x000fc40008011605 */
[----:B------:R-:W-:Y:S02]  /*1330*/  UISETP.NE.AND UP2, UPT, UR19, 0x1, UPT ;  /* 0x000000011300788c */ /* 0x000fe4000bf45270 */
[----:B------:R-:W-:Y:S01]  /*1340*/  USEL UR5, UR46, UR5, !UP0 ;  /* 0x000000052e057287 */ /* 0x000fe2000c000000 */
[----:B------:R-:W-:Y:S01]  /*1350*/  UMOV UR10, UR11 ;  /* 0x0000000b000a7c82 */ /* 0x000fe20008000000 */
[----:B------:R-:W-:Y:S02]  /*1360*/  UIMAD.WIDE.U32 UR16, UR45, UR15, URZ ;  /* 0x0000000f2d1072a5 */ /* 0x000fe4000f8e00ff */
[----:B------:R-:W-:Y:S02]  /*1370*/  @UP0 USHF.R.U32.HI UR6, URZ, UR13, UR10 ;  /* 0x0000000dff060299 */ /* 0x000fe4000801160a */
[----:B------:R-:W-:Y:S02]  /*1380*/  UISETP.NE.AND UP0, UPT, UR14, 0x1, UPT ;  /* 0x000000010e00788c */ /* 0x000fe4000bf05270 */
[----:B-1----:R-:W-:-:S02]  /*1390*/  UIMAD.WIDE.U32 UR10, UR7, UR15, URZ ;  /* 0x0000000f070a72a5 */ /* 0x002fc4000f8e00ff */
[----:B--2---:R-:W-:Y:S01]  /*13a0*/  UIMAD.WIDE.U32 UR12, UR6, UR8, URZ ;  /* 0x00000008060c72a5 */ /* 0x004fe2000f8e00ff */
[----:B------:R-:W-:Y:S02]  /*13b0*/  UMOV UR4, UR17 ;  /* 0x0000001100047c82 */ /* 0x000fe40008000000 */
[----:B------:R-:W-:Y:S02]  /*13c0*/  USHF.R.U32.HI UR4, URZ, UR21, UR4 ;  /* 0x00000015ff047299 */ /* 0x000fe40008011604 */
[----:B------:R-:W-:Y:S02]  /*13d0*/  UMOV UR10, UR11 ;  /* 0x0000000b000a7c82 */ /* 0x000fe40008000000 */
[----:B------:R-:W-:Y:S01]  /*13e0*/  UMOV UR12, UR13 ;  /* 0x0000000d000c7c82 */ /* 0x000fe20008000000 */
[----:B------:R-:W-:Y:S02]  /*13f0*/  @UP0 USHF.R.U32.HI UR7, URZ, UR21, UR10 ;  /* 0x00000015ff070299 */ /* 0x000fe4000801160a */
[----:B------:R-:W-:-:S02]  /*1400*/  USEL UR4, UR45, UR4, !UP0 ;  /* 0x000000042d047287 */ /* 0x000fc4000c000000 */
[----:B------:R-:W-:Y:S02]  /*1410*/  UIMAD.WIDE.U32 UR10, UR7, UR8, URZ ;  /* 0x00000008070a72a5 */ /* 0x000fe4000f8e00ff */
[----:B------:R-:W-:Y:S02]  /*1420*/  @UP2 USHF.R.U32.HI UR6, URZ, UR9, UR12 ;  /* 0x00000009ff062299 */ /* 0x000fe4000801160c */
[----:B------:R-:W-:-:S03]  /*1430*/  UIMAD.WIDE.U32 UR12, UR4, UR8, URZ ;  /* 0x00000008040c72a5 */ /* 0x000fc6000f8e00ff */
[----:B------:R-:W-:Y:S02]  /*1440*/  UMOV UR10, UR11 ;  /* 0x0000000b000a7c82 */ /* 0x000fe40008000000 */
[----:B------:R-:W-:Y:S02]  /*1450*/  @UP2 USHF.R.U32.HI UR7, URZ, UR9, UR10 ;  /* 0x00000009ff072299 */ /* 0x000fe4000801160a */
[----:B------:R-:W-:Y:S02]  /*1460*/  UIMAD UR10, UR6, UR19, URZ ;  /* 0x00000013060a72a4 */ /* 0x000fe4000f8e02ff */
[----:B------:R-:W-:-:S04]  /*1470*/  UIMAD UR7, UR7, UR19, URZ ;  /* 0x00000013070772a4 */ /* 0x000fc8000f8e02ff */
[----:B------:R-:W-:-:S03]  /*1480*/  UISETP.GE.AND UP0, UPT, UR4, UR7, UPT ;  /* 0x000000070400728c */ /* 0x000fc6000bf06270 */
[----:B------:R-:W-:Y:S01]  /*1490*/  UMOV UR7, UR13 ;  /* 0x0000000d00077c82 */ /* 0x000fe20008000000 */
[----:B------:R-:W-:Y:S02]  /*14a0*/  UISETP.GE.OR UP0, UPT, UR5, UR10, UP0 ;  /* 0x0000000a0500728c */ /* 0x000fe40008706670 */
[----:B------:R-:W-:Y:S02]  /*14b0*/  UIMAD.WIDE.U32 UR10, UR5, UR8, URZ ;  /* 0x00000008050a72a5 */ /* 0x000fe4000f8e00ff */
[----:B------:R-:W-:Y:S02]  /*14c0*/  USHF.R.U32.HI UR7, URZ, UR9, UR7 ;  /* 0x00000009ff077299 */ /* 0x000fe40008011607 */
[----:B------:R-:W-:Y:S02]  /*14d0*/  UIADD3 UR10, UPT, UPT, -UR4, URZ, URZ ;  /* 0x000000ff040a7290 */ /* 0x000fe4000fffe1ff */
[----:B------:R-:W-:Y:S02]  /*14e0*/  USEL UR7, UR4, UR7, !UP2 ;  /* 0x0000000704077287 */ /* 0x000fe4000d000000 */
[----:B------:R-:W-:Y:S01]  /*14f0*/  UIMAD UR10, UR14, UR10, UR45 ;  /* 0x0000000a0e0a72a4 */ /* 0x000fe2000f8e022d */
[----:B------:R-:W-:Y:S01]  /*1500*/  @!UP0 UMOV UR8, UR11 ;  /* 0x0000000b00088c82 */ /* 0x000fe20008000000 */
[----:B------:R-:W-:-:S02]  /*1510*/  UIADD3 UR11, UPT, UPT, -UR5, URZ, URZ ;  /* 0x000000ff050b7290 */ /* 0x000fc4000fffe1ff */
[----:B------:R-:W-:Y:S02]  /*1520*/  @!UP0 USHF.R.U32.HI UR8, URZ, UR9, UR8 ;  /* 0x00000009ff088299 */ /* 0x000fe40008011608 */
[----:B------:R-:W-:Y:S02]  /*1530*/  UIADD3 UR9, UPT, UPT, -UR7, URZ, URZ ;  /* 0x000000ff07097290 */ /* 0x000fe4000fffe1ff */
[----:B------:R-:W-:Y:S02]  /*1540*/  @!UP0 USEL UR8, UR5, UR8, !UP2 ;  /* 0x0000000805088287 */ /* 0x000fe4000d000000 */
[----:B------:R-:W-:Y:S02]  /*1550*/  UIMAD UR9, UR19, UR9, UR4 ;  /* 0x00000009130972a4 */ /* 0x000fe4000f8e0204 */
[----:B------:R-:W-:Y:S02]  /*1560*/  @!UP0 UIADD3 UR7, UPT, UPT, UR7, -UR8, URZ ;  /* 0x8000000807078290 */ /* 0x000fe4000fffe0ff */
[----:B------:R-:W-:-:S02]  /*1570*/  @!UP0 UIMAD UR6, UR9, UR6, UR8 ;  /* 0x00000006090682a4 */ /* 0x000fc4000f8e0208 */
[----:B------:R-:W-:Y:S02]  /*1580*/  @!UP0 UIMAD UR4, UR7, UR19, UR5 ;  /* 0x00000013070482a4 */ /* 0x000fe4000f8e0205 */
[----:B------:R-:W-:Y:S02]  /*1590*/  UIMAD UR46, UR20, UR11, UR46 ;  /* 0x0000000b142e72a4 */ /* 0x000fe4000f8e022e */
[----:B------:R-:W-:Y:S01]  /*15a0*/  UIMAD UR45, UR4, UR14, UR10 ;  /* 0x0000000e042d72a4 */ /* 0x000fe2000f8e020a */
[----:B------:R-:W-:Y:S02]  /*15b0*/  @!UP0 UMOV UR5, UR6 ;  /* 0x0000000600058c82 */ /* 0x000fe40008000000 */
[----:B------:R-:W-:-:S12]  /*15c0*/  UIMAD UR46, UR5, UR20, UR46 ;  /* 0x00000014052e72a4 */ /* 0x000fd8000f8e022e */
.L_x_19:
[----:B------:R-:W-:-:S09]  /*15d0*/  UISETP.NE.AND UP0, UPT, UR22, 0x1, UPT ;  /* 0x000000011600788c */ /* 0x000fd2000bf05270 */
[----:B------:R-:W-:Y:S05]  /*15e0*/  BRA.U UP0, `(.L_x_20) ;  /* 0x0000000100407547 */ /* 0x000fea000b800000 */
[----:B------:R-:W2:Y:S01]  /*15f0*/  LDCU.128 UR8, c[0x0][0xb10] ;  /* 0x00016200ff0877ac */ /* 0x000ea20008000c00 */
[----:B------:R-:W3:Y:S01]  /*1600*/  LDCU UR12, c[0x0][0xb0c] ;  /* 0x00016180ff0c77ac */ /* 0x000ee20008000800 */
[----:B------:R-:W4:Y:S01]  /*1610*/  LDCU UR13, c[0x0][0xb20] ;  /* 0x00016400ff0d77ac */ /* 0x000f220008000800 */
[----:B--2---:R-:W-:Y:S02]  /*1620*/  UIMAD.WIDE.U32 UR4, UR46, UR8, URZ ;  /* 0x000000082e0472a5 */ /* 0x004fe4000f8e00ff */
[----:B------:R-:W-:Y:S02]  /*1630*/  UIMAD.WIDE.U32 UR6, UR45, UR11, URZ ;  /* 0x0000000b2d0672a5 */ /* 0x000fe4000f8e00ff */
[----:B---3--:R-:W-:Y:S02]  /*1640*/  UISETP.NE.AND UP0, UPT, UR12, 0x1, UPT ;  /* 0x000000010c00788c */ /* 0x008fe4000bf05270 */
[----:B------:R-:W-:-:S03]  /*1650*/  USHF.R.U32.HI UR5, URZ, UR9, UR5 ;  /* 0x00000009ff057299 */ /* 0x000fc60008011605 */
[----:B------:R-:W-:Y:S01]  /*1660*/  UMOV UR4, UR7 ;  /* 0x0000000700047c82 */ /* 0x000fe20008000000 */
[----:B------:R-:W-:Y:S02]  /*1670*/  USEL UR5, UR46, UR5, !UP0 ;  /* 0x000000052e057287 */ /* 0x000fe4000c000000 */
[----:B------:R-:W-:Y:S02]  /*1680*/  UISETP.NE.AND UP0, UPT, UR10, 0x1, UPT ;  /* 0x000000010a00788c */ /* 0x000fe4000bf05270 */
[----:B----4-:R-:W-:-:S04]  /*1690*/  USHF.R.U32.HI UR4, URZ, UR13, UR4 ;  /* 0x0000000dff047299 */ /* 0x010fc80008011604 */
[----:B------:R-:W-:-:S04]  /*16a0*/  USEL UR4, UR45, UR4, !UP0 ;  /* 0x000000042d047287 */ /* 0x000fc8000c000000 */
[----:B------:R-:W-:Y:S02]  /*16b0*/  UIADD3 UR6, UPT, UPT, UR5, -UR4, URZ ;  /* 0x8000000405067290 */ /* 0x000fe4000fffe0ff */
[----:B------:R-:W-:Y:S02]  /*16c0*/  UIADD3 UR4, UPT, UPT, -UR5, UR4, URZ ;  /* 0x0000000405047290 */ /* 0x000fe4000fffe1ff */
[----:B------:R-:W-:Y:S02]  /*16d0*/  UIMAD UR45, UR6, UR10, UR45 ;  /* 0x0000000a062d72a4 */ /* 0x000fe4000f8e022d */
[----:B------:R-:W-:-:S12]  /*16e0*/  UIMAD UR46, UR4, UR12, UR46 ;  /* 0x0000000c042e72a4 */ /* 0x000fd8000f8e022e */
.L_x_20:
[----:B------:R-:W-:Y:S01]  /*16f0*/  UISETP.NE.AND UP0, UPT, UR18, 0x2, UPT ;  /* 0x000000021200788c */ /* 0x000fe2000bf05270 */
[----:B------:R-:W-:Y:S09]  /*1700*/  BRA.U !UP6, `(.L_x_21) ;  /* 0x000000010e0c7547 */ /* 0x000ff2000b800000 */
[----:B------:R-:W-:Y:S01]  /*1710*/  UCGABAR_WAIT ;  /* 0x0000000000007dc7 */ /* 0x000fe20008000000 */
[----:B------:R-:W-:Y:S01]  /*1720*/  CCTL.IVALL ;  /* 0x00000000ff00798f */ /* 0x000fe20002000000 */
[----:B------:R-:W-:Y:S05]  /*1730*/  BRA `(.L_x_22) ;  /* 0x0000000000047947 */ /* 0x000fea0003800000 */
.L_x_21:
[----:B------:R-:W-:Y:S06]  /*1740*/  BAR.SYNC.DEFER_BLOCKING 0x0 ;  /* 0x0000000000007b1d */ /* 0x000fec0000010000 */
.L_x_22:
[----:B------:R-:W-:Y:S05]  /*1750*/  BRA.U UP0, `(.L_x_23) ;  /* 0x0000001900b87547 */ /* 0x000fea000b800000 */
[----:B------:R-:W2:Y:S01]  /*1760*/  LDCU UR6, c[0x0][0x38c] ;  /* 0x00007180ff0677ac */ /* 0x000ea20008000800 */
[----:B------:R-:W-:Y:S01]  /*1770*/  PLOP3.LUT P1, PT, PT, PT, UP3, 0x80, 0x8 ;  /* 0x000000000008781c */ /* 0x000fe20003f2f038 */
[----:B------:R-:W-:Y:S01]  /*1780*/  IMAD.MOV.U32 R12, RZ, RZ, 0x1 ;  /* 0x00000001ff0c7424 */ /* 0x000fe200078e00ff */
[----:B------:R-:W-:Y:S01]  /*1790*/  ISETP.EQ.OR P2, PT, R0, RZ, P3 ;  /* 0x000000ff0000720c */ /* 0x000fe20001f42670 */
[----:B------:R-:W-:Y:S01]  /*17a0*/  UISETP.NE.AND UP1, UPT, UR18, URZ, UPT ;  /* 0x000000ff1200728c */ /* 0x000fe2000bf25270 */
[----:B------:R-:W-:Y:S01]  /*17b0*/  PLOP3.LUT P1, PT, P1, PT, PT, 0x8, 0x80 ;  /* 0x000000000080781c */ /* 0x000fe20000f2e170 */
[----:B------:R-:W-:Y:S01]  /*17c0*/  USEL UR25, URZ, 0x1, UP4 ;  /* 0x00000001ff197887 */ /* 0x000fe2000a000000 */
[----:B------:R-:W-:Y:S01]  /*17d0*/  CS2R R10, SRZ ;  /* 0x00000000000a7805 */ /* 0x000fe2000001ff00 */
[----:B------:R-:W-:Y:S01]  /*17e0*/  IMAD.MOV.U32 R9, RZ, RZ, RZ ;  /* 0x000000ffff097224 */ /* 0x000fe200078e00ff */
[----:B------:R-:W3:Y:S01]  /*17f0*/  LDCU UR39, c[0x0][0x370] ;  /* 0x00006e00ff2777ac */ /* 0x000ee20008000800 */
[----:B------:R-:W-:Y:S01]  /*1800*/  IMAD.MOV.U32 R8, RZ, RZ, 0x1 ;  /* 0x00000001ff087424 */ /* 0x000fe200078e00ff */
[----:B------:R-:W4:Y:S01]  /*1810*/  LDCU.64 UR28, c[0x0][0x348] ;  /* 0x00006900ff1c77ac */ /* 0x000f220008000a00 */
[----:B------:R-:W-:-:S02]  /*1820*/  USHF.R.U32.HI UR44, URZ, 0x7, UR24 ;  /* 0x00000007ff2c7899 */ /* 0x000fc40008011618 */
[----:B--2---:R-:W-:Y:S02]  /*1830*/  UIADD3 UR5, UPT, UPT, UR6, 0x7f, URZ ;  /* 0x0000007f06057890 */ /* 0x004fe4000fffe0ff */
[----:B------:R-:W-:Y:S02]  /*1840*/  UIADD3 UR47, UPT, UPT, UR6, 0xfe, URZ ;  /* 0x000000fe062f7890 */ /* 0x000fe4000fffe0ff */
[----:B------:R-:W-:Y:S01]  /*1850*/  USHF.R.S32.HI UR4, URZ, 0x1f, UR5 ;  /* 0x0000001fff047899 */ /* 0x000fe20008011405 */
[----:B------:R-:W2:Y:S03]  /*1860*/  LDCU UR38, c[0x0][0x374] ;  /* 0x00006e80ff2677ac */ /* 0x000ea60008000800 */
[----:B------:R-:W-:Y:S02]  /*1870*/  ULEA.HI UR4, UR4, UR5, URZ, 0x7 ;  /* 0x0000000504047291 */ /* 0x000fe4000f8f38ff */
[----:B------:R-:W-:-:S02]  /*1880*/  USEL UR25, UR25, 0x2, UP1 ;  /* 0x0000000219197887 */ /* 0x000fc40008800000 */
[----:B------:R-:W-:Y:S02]  /*1890*/  USHF.R.S32.HI UR41, URZ, 0x7, UR4 ;  /* 0x00000007ff297899 */ /* 0x000fe40008011404 */
[----:B------:R-:W-:Y:S02]  /*18a0*/  UIADD3 UR4, UPT, UPT, UR6, -0x1, URZ ;  /* 0xffffffff06047890 */ /* 0x000fe4000fffe0ff */
[----:B------:R-:W-:Y:S02]  /*18b0*/  UISETP.LT.U32.AND UP0, UPT, UR41, 0x12, UPT ;  /* 0x000000122900788c */ /* 0x000fe4000bf01070 */
[----:B------:R-:W-:Y:S02]  /*18c0*/  UISETP.GE.U32.AND UP2, UPT, UR4, -0xff, UPT ;  /* 0xffffff010400788c */ /* 0x000fe4000bf46070 */
[----:B------:R-:W-:Y:S01]  /*18d0*/  USEL UR40, UR41, 0x12, UP0 ;  /* 0x0000001229287887 */ /* 0x000fe20008000000 */
[----:B------:R-:W-:-:S03]  /*18e0*/  UMOV UR5, URZ ;  /* 0x000000ff00057c82 */ /* 0x000fc60008000000 */
[----:B------:R-:W-:Y:S02]  /*18f0*/  UIADD3 UR21, UPT, UPT, UR40, -0x1, URZ ;  /* 0xffffffff28157890 */ /* 0x000fe4000fffe0ff */
[----:B------:R-:W-:-:S03]  /*1900*/  UIADD3 UR43, UPT, UPT, UR41, -UR40, URZ ;  /* 0x80000028292b7290 */ /* 0x000fc6000fffe0ff */
[----:B------:R-:W-:-:S04]  /*1910*/  @UP2 UIADD3 UR21, UPT, UPT, UR40, URZ, URZ ;  /* 0x000000ff28152290 */ /* 0x000fc8000fffe0ff */
[----:B--234-:R-:W-:-:S12]  /*1920*/  UIADD3 UR21, UPT, UPT, UR21, 0x1, URZ ;  /* 0x0000000115157890 */ /* 0x01cfd8000fffe0ff */
.L_x_43:
[----:B------:R-:W-:Y:S01]  /*1930*/  UISETP.NE.AND UP0, UPT, UR48, URZ, UPT ;  /* 0x000000ff3000728c */ /* 0x000fe2000bf05270 */
[----:B------:R-:W2:Y:S08]  /*1940*/  S2UR UR48, SR_CgaCtaId ;  /* 0x00000000003079c3 */ /* 0x000eb00000008800 */
[----:B-1----:R-:W-:Y:S05]  /*1950*/  BRA.U UP0, `(.L_x_24) ;  /* 0x0000000100347547 */ /* 0x002fea000b800000 */
[----:B------:R-:W3:Y:S01]  /*1960*/  S2R R0, SR_CgaCtaId ;  /* 0x0000000000007919 */ /* 0x000ee20000008800 */
[----:B------:R-:W-:Y:S02]  /*1970*/  MOV R3, 0x400 ;  /* 0x0000040000037802 */ /* 0x000fe40000000f00 */
[----:B------:R-:W-:Y:S02]  /*1980*/  SHF.L.U32 R2, R8, 0x1f, RZ ;  /* 0x0000001f08027819 */ /* 0x000fe400000006ff */
[----:B---3--:R-:W-:-:S05]  /*1990*/  LEA R0, R0, R3, 0x18 ;  /* 0x0000000300007211 */ /* 0x008fca00078ec0ff */
[----:B------:R-:W-:-:S04]  /*19a0*/  IMAD R3, R9, 0x8, R0 ;  /* 0x0000000809037824 */ /* 0x000fc800078e0200 */
[----:B------:R-:W3:Y:S02]  /*19b0*/  SYNCS.PHASECHK.TRANS64.TRYWAIT P0, [R3+URZ+0x1b0], R2 ;  /* 0x0001b002030075a7 */ /* 0x000ee400080011ff */
[----:B---3--:R-:W-:Y:S05]  /*19c0*/  @!P0 BRA `(.L_x_25) ;  /* 0x0000005000ec8947 */ /* 0x008fea0003800000 */
.L_x_117:
[----:B------:R-:W-:Y:S01]  /*19d0*/  VIADD R9, R9, 0x1 ;  /* 0x0000000109097836 */ /* 0x000fe20000000000 */
[----:B------:R3:W-:Y:S04]  /*19e0*/  SYNCS.ARRIVE.TRANS64.A1T0 RZ, [R3+URZ+0x1a0], RZ ;  /* 0x0001a0ff03ff79a7 */ /* 0x0007e800081000ff */
[----:B------:R-:W-:-:S04]  /*19f0*/  ISETP.NE.AND P0, PT, R9, 0x2, PT ;  /* 0x000000020900780c */ /* 0x000fc80003f05270 */
[----:B------:R-:W-:Y:S02]  /*1a00*/  SEL R9, R9, RZ, P0 ;  /* 0x000000ff09097207 */ /* 0x000fe40000000000 */
[----:B---3--:R-:W-:-:S04]  /*1a10*/  SEL R3, RZ, 0x1, P0 ;  /* 0x00000001ff037807 */ /* 0x008fc80000000000 */
[----:B------:R-:W-:-:S07]  /*1a20*/  LOP3.LUT R8, R8, R3, RZ, 0x3c, !PT ;  /* 0x0000000308087212 */ /* 0x000fce00078e3cff */
.L_x_24:
[----:B------:R-:W-:Y:S01]  /*1a30*/  UMOV UR6, 0x400 ;  /* 0x0000040000067882 */ /* 0x000fe20000000000 */
[----:B------:R-:W-:Y:S01]  /*1a40*/  SHF.L.U32 R0, R12, 0x1f, RZ ;  /* 0x0000001f0c007819 */ /* 0x000fe200000006ff */
[----:B--2---:R-:W-:Y:S02]  /*1a50*/  ULEA UR6, UR48, UR6, 0x18 ;  /* 0x0000000630067291 */ /* 0x004fe4000f8ec0ff */
[----:B------:R-:W-:Y:S02]  /*1a60*/  UISETP.GE.U32.AND UP0, UPT, UR47, 0xff, UPT ;  /* 0x000000ff2f00788c */ /* 0x000fe4000bf06070 */
[----:B------:R-:W-:Y:S02]  /*1a70*/  ULEA UR4, UR5, UR6, 0x3 ;  /* 0x0000000605047291 */ /* 0x000fe4000f8e18ff */
[----:B------:R-:W-:Y:S02]  /*1a80*/  USHF.L.U32 UR35, UR46, 0x6, URZ ;  /* 0x000000062e237899 */ /* 0x000fe400080006ff */
[----:B------:R-:W-:Y:S01]  /*1a90*/  ULEA UR11, UR45, UR44, 0x5 ;  /* 0x0000002c2d0b7291 */ /* 0x000fe2000f8e28ff */
[----:B------:R-:W-:-:S04]  /*1aa0*/  UMOV UR13, URZ ;  /* 0x000000ff000d7c82 */ /* 0x000fc80008000000 */
[----:B------:R2:W3:Y:S01]  /*1ab0*/  SYNCS.PHASECHK.TRANS64.TRYWAIT P0, [UR4+0x90], R0 ;  /* 0x00009000ff0075a7 */ /* 0x0004e20008001104 */
[----:B------:R-:W-:Y:S06]  /*1ac0*/  BRA.U !UP0, `(.L_x_26) ;  /* 0x0000000108bc7547 */ /* 0x000fec000b800000 */
[----:B------:R-:W-:Y:S01]  /*1ad0*/  UMOV UR7, URZ ;  /* 0x000000ff00077c82 */ /* 0x000fe20008000000 */
[----:B------:R-:W-:-:S05]  /*1ae0*/  UMOV UR4, UR5 ;  /* 0x0000000500047c82 */ /* 0x000fca0008000000 */
.L_x_32:
[----:B------:R-:W-:Y:S01]  /*1af0*/  ULEA UR33, UR4, UR6, 0x3 ;  /* 0x0000000604217291 */ /* 0x000fe2000f8e18ff */
[----:B---3--:R-:W-:Y:S01]  /*1b00*/  @!P3 MOV R2, 0x3000 ;  /* 0x000030000002b802 */ /* 0x008fe20000000f00 */
[----:B-1-34-:R-:W-:Y:S10]  /*1b10*/  @P0 BRA `(.L_x_27) ;  /* 0x00000000000c0947 */ /* 0x01aff40003800000 */
[----:B------:R-:W-:-:S04]  /*1b20*/  SHF.L.U32 R3, R12, 0x1f, RZ ;  /* 0x0000001f0c037819 */ /* 0x000fc800000006ff */
[----:B------:R-:W3:Y:S02]  /*1b30*/  SYNCS.PHASECHK.TRANS64.TRYWAIT P0, [UR33+0x90], R3 ;  /* 0x00009003ff0075a7 */ /* 0x000ee40008001121 */
[----:B---3--:R-:W-:Y:S05]  /*1b40*/  @!P0 BRA `(.L_x_28) ;  /* 0x0000005000a08947 */ /* 0x008fea0003800000 */
.L_x_27:
[----:B------:R3:W-:Y:S01]  /*1b50*/  @!P3 SYNCS.ARRIVE.TRANS64 RZ, [UR33], R2 ;  /* 0x00000002ffffb9a7 */ /* 0x0007e20008000021 */
[----:B------:R-:W-:-:S04]  /*1b60*/  ULOP3.LUT UR5, UR25, 0x2, URZ, 0xfc, !UPT ;  /* 0x0000000219057892 */ /* 0x000fc8000f8efcff */
[----:B------:R-:W-:-:S09]  /*1b70*/  UISETP.NE.AND UP0, UPT, UR5, 0x2, UPT ;  /* 0x000000020500788c */ /* 0x000fd2000bf05270 */
[----:B------:R-:W-:Y:S05]  /*1b80*/  BRA.U UP0, `(.L_x_29) ;  /* 0x0000000100047547 */ /* 0x000fea000b800000 */
[----:B-1----:R-:W-:Y:S05]  /*1b90*/  BPT.TRAP 0x1 ;  /* 0x000000040000795c */ /* 0x002fea0000300000 */
.L_x_29:
[----:B------:R-:W-:Y:S04]  /*1ba0*/  BSSY.RECONVERGENT B0, `(.L_x_30) ;  /* 0x0000003000007945 */ /* 0x000fe80003800200 */
[----:B------:R-:W-:Y:S05]  /*1bb0*/  @P2 BRA `(.L_x_31) ;  /* 0x0000000000042947 */ /* 0x000fea0003800000 */
[----:B-1----:R-:W-:Y:S05]  /*1bc0*/  BPT.TRAP 0x1 ;  /* 0x000000040000795c */ /* 0x002fea0000300000 */
.L_x_31:
[----:B-1----:R-:W-:Y:S05]  /*1bd0*/  BSYNC.RECONVERGENT B0 ;  /* 0x0000000000007941 */ /* 0x002fea0003800200 */
.L_x_30:
[----:B------:R-:W-:Y:S02]  /*1be0*/  UIADD3 UR5, UPT, UPT, UR4, 0x1, URZ ;  /* 0x0000000104057890 */ /* 0x000fe4000fffe0ff */
[----:B------:R-:W-:Y:S02]  /*1bf0*/  USHF.L.U32 UR34, UR7, 0x7, URZ ;  /* 0x0000000707227899 */ /* 0x000fe400080006ff */
[----:B------:R-:W-:Y:S02]  /*1c00*/  UISETP.NE.AND UP0, UPT, UR5, 0x12, UPT ;  /* 0x000000120500788c */ /* 0x000fe4000bf05270 */
[----:B------:R-:W-:Y:S02]  /*1c10*/  UIADD3 UR7, UPT, UPT, UR7, 0x1, URZ ;  /* 0x0000000107077890 */ /* 0x000fe4000fffe0ff */
[----:B------:R-:W-:Y:S02]  /*1c20*/  USEL UR9, URZ, 0x1, UP0 ;  /* 0x00000001ff097887 */ /* 0x000fe40008000000 */
[----:B------:R-:W-:-:S02]  /*1c30*/  USEL UR5, UR5, URZ, UP0 ;  /* 0x000000ff05057287 */ /* 0x000fc40008000000 */
[----:B------:R-:W-:Y:S02]  /*1c40*/  UIADD3 UR14, UP0, UPT, UR28, 0x180, URZ ;  /* 0x000001801c0e7890 */ /* 0x000fe4000ff1e0ff */
[----:B------:R-:W-:Y:S01]  /*1c50*/  ULEA UR8, UR5, UR6, 0x3 ;  /* 0x0000000605087291 */ /* 0x000fe2000f8e18ff */
[----:B------:R-:W-:Y:S01]  /*1c60*/  LOP3.LUT R12, R12, UR9, RZ, 0x3c, !PT ;  /* 0x000000090c0c7c12 */ /* 0x000fe2000f8e3cff */
[----:B------:R-:W-:Y:S02]  /*1c70*/  ULEA UR32, UR4, UR6, 0xd ;  /* 0x0000000604207291 */ /* 0x000fe4000f8e68ff */
[----:B------:R-:W-:Y:S01]  /*1c80*/  UIADD3 UR16, UP1, UPT, UR28, 0x80, URZ ;  /* 0x000000801c107890 */ /* 0x000fe2000ff3e0ff */
[----:B--2---:R-:W-:Y:S01]  /*1c90*/  SHF.L.U32 R0, R12, 0x1f, RZ ;  /* 0x0000001f0c007819 */ /* 0x004fe200000006ff */
[----:B------:R-:W-:Y:S02]  /*1ca0*/  UIADD3.X UR15, UPT, UPT, URZ, UR29, URZ, UP0, !UPT ;  /* 0x0000001dff0f7290 */ /* 0x000fe400087fe4ff */
[----:B------:R-:W-:Y:S01]  /*1cb0*/  UISETP.NE.AND UP0, UPT, UR7, UR21, UPT ;  /* 0x000000150700728c */ /* 0x000fe2000bf05270 */
[----:B------:R4:W1:Y:S01]  /*1cc0*/  SYNCS.PHASECHK.TRANS64.TRYWAIT P0, [UR8+0x90], R0 ;  /* 0x00009000ff0075a7 */ /* 0x0008620008001108 */
[----:B------:R-:W-:-:S02]  /*1cd0*/  ULEA UR8, UR4, UR24, 0xc ;  /* 0x0000001804087291 */ /* 0x000fc4000f8e60ff */
[----:B------:R-:W-:Y:S02]  /*1ce0*/  UIADD3.X UR17, UPT, UPT, URZ, UR29, URZ, UP1, !UPT ;  /* 0x0000001dff117290 */ /* 0x000fe40008ffe4ff */
[----:B------:R-:W-:Y:S02]  /*1cf0*/  UIADD3 UR32, UPT, UPT, UR32, 0x1300, URZ ;  /* 0x0000130020207890 */ /* 0x000fe4000fffe0ff */
[----:B------:R-:W-:Y:S01]  /*1d00*/  UIADD3 UR8, UPT, UPT, UR6, 0x25300, UR8 ;  /* 0x0002530006087890 */ /* 0x000fe2000fffe008 */
[----:B------:R-:W-:Y:S01]  /*1d10*/  UMOV UR18, 0x0 ;  /* 0x0000000000127882 */ /* 0x000fe20000000000 */
[----:B------:R-:W-:Y:S01]  /*1d20*/  UMOV UR19, 0x10000000 ;  /* 0x1000000000137882 */ /* 0x000fe20000000000 */
[----:B------:R-:W-:Y:S01]  /*1d30*/  UMOV UR4, 0x30000 ;  /* 0x0003000000047882 */ /* 0x000fe20000000000 */
[----:B------:R-:W-:Y:S01]  /*1d40*/  UMOV UR12, UR36 ;  /* 0x00000024000c7c82 */ /* 0x000fe20008000000 */
[----:B------:R-:W-:Y:S01]  /*1d50*/  UMOV UR9, UR33 ;  /* 0x0000002100097c82 */ /* 0x000fe20008000000 */
[----:B------:R-:W-:Y:S01]  /*1d60*/  UMOV UR10, UR34 ;  /* 0x00000022000a7c82 */ /* 0x000fe20008000000 */
[----:B------:R-:W-:Y:S01]  /*1d70*/  UTMALDG.3D [UR32], [UR16], desc[UR18] ;  /* 0x00001220100075b4 */ /* 0x000fe20008011000 */
[----:B------:R-:W-:Y:S01]  /*1d80*/  UMOV UR13, UR21 ;  /* 0x00000015000d7c82 */ /* 0x000fe20008000000 */
[----:B------:R2:W-:Y:S02]  /*1d90*/  UTMALDG.3D.MULTICAST [UR8], [UR14], UR4, desc[UR18] ;  /* 0x000012080e0073b4 */ /* 0x0005e40008011804 */
[----:B--2---:R-:W-:Y:S01]  /*1da0*/  UMOV UR4, UR5 ;  /* 0x0000000500047c82 */ /* 0x004fe20008000000 */
[----:B------:R-:W-:Y:S05]  /*1db0*/  BRA.U UP0, `(.L_x_32) ;  /* 0xfffffffd004c7547 */ /* 0x000fea000b83ffff */
.L_x_26:
[----:B------:R-:W-:Y:S01]  /*1dc0*/  ULEA UR4, UR5, UR6, 0x3 ;  /* 0x0000000605047291 */ /* 0x000fe2000f8e18ff */
[----:B--2-4-:R-:W-:Y:S01]  /*1dd0*/  SHF.L.U32 R0, R12, 0x1f, RZ ;  /* 0x0000001f0c007819 */ /* 0x014fe200000006ff */
[----:B------:R-:W-:Y:S01]  /*1de0*/  @!P1 SYNCS.ARRIVE.TRANS64.A1T0 RZ, [UR6+0x138], RZ ;  /* 0x000138ffffff99a7 */ /* 0x000fe20008100006 */
[----:B------:R-:W-:-:S06]  /*1df0*/  UISETP.GT.AND UP0, UPT, UR41, UR40, UPT ;  /* 0x000000282900728c */ /* 0x000fcc000bf04270 */
[----:B-1-3--:R1:W2:Y:S03]  /*1e00*/  SYNCS.PHASECHK.TRANS64.TRYWAIT P0, [UR4+0x90], R0 ;  /* 0x00009000ff0075a7 */ /* 0x00a2a60008001104 */
[----:B------:R-:W-:Y:S05]  /*1e10*/  BRA.U !UP0, `(.L_x_33) ;  /* 0x0000000108c07547 */ /* 0x000fea000b800000 */
[----:B------:R-:W-:Y:S01]  /*1e20*/  UIADD3 UR26, UPT, UPT, UR43, UR13, URZ ;  /* 0x0000000d2b1a7290 */ /* 0x000fe2000fffe0ff */
[----:B------:R-:W-:-:S11]  /*1e30*/  UMOV UR4, UR5 ;  /* 0x0000000500047c82 */ /* 0x000fd60008000000 */
.L_x_39:
[----:B------:R-:W-:Y:S01]  /*1e40*/  ULEA UR17, UR4, UR6, 0x3 ;  /* 0x0000000604117291 */ /* 0x000fe2000f8e18ff */
[----:B--2---:R-:W-:Y:S01]  /*1e50*/  @!P3 MOV R2, 0x3000 ;  /* 0x000030000002b802 */ /* 0x004fe20000000f00 */
[----:B--234-:R-:W-:Y:S10]  /*1e60*/  @P0 BRA `(.L_x_34) ;  /* 0x00000000000c0947 */ /* 0x01cff40003800000 */
[----:B------:R-:W-:-:S04]  /*1e70*/  SHF.L.U32 R3, R12, 0x1f, RZ ;  /* 0x0000001f0c037819 */ /* 0x000fc800000006ff */
[----:B------:R-:W2:Y:S02]  /*1e80*/  SYNCS.PHASECHK.TRANS64.TRYWAIT P0, [UR17+0x90], R3 ;  /* 0x00009003ff0075a7 */ /* 0x000ea40008001111 */
[----:B--2---:R-:W-:Y:S05]  /*1e90*/  @!P0 BRA `(.L_x_35) ;  /* 0x0000004c00e48947 */ /* 0x004fea0003800000 */
.L_x_34:
[----:B------:R2:W-:Y:S01]  /*1ea0*/  @!P3 SYNCS.ARRIVE.TRANS64 RZ, [UR17], R2 ;  /* 0x00000002ffffb9a7 */ /* 0x0005e20008000011 */
[----:B------:R-:W-:-:S04]  /*1eb0*/  ULOP3.LUT UR5, UR25, 0x2, URZ, 0xfc, !UPT ;  /* 0x0000000219057892 */ /* 0x000fc8000f8efcff */
[----:B------:R-:W-:-:S09]  /*1ec0*/  UISETP.NE.AND UP0, UPT, UR5, 0x2, UPT ;  /* 0x000000020500788c */ /* 0x000fd2000bf05270 */
[----:B------:R-:W-:Y:S05]  /*1ed0*/  BRA.U UP0, `(.L_x_36) ;  /* 0x0000000100047547 */ /* 0x000fea000b800000 */
[----:B------:R-:W-:Y:S05]  /*1ee0*/  BPT.TRAP 0x1 ;  /* 0x000000040000795c */ /* 0x000fea0000300000 */
.L_x_36:
[----:B------:R-:W-:Y:S04]  /*1ef0*/  BSSY.RECONVERGENT B0, `(.L_x_37) ;  /* 0x0000003000007945 */ /* 0x000fe80003800200 */
[----:B------:R-:W-:Y:S05]  /*1f00*/  @P2 BRA `(.L_x_38) ;  /* 0x0000000000042947 */ /* 0x000fea0003800000 */
[----:B------:R-:W-:Y:S05]  /*1f10*/  BPT.TRAP 0x1 ;  /* 0x000000040000795c */ /* 0x000fea0000300000 */
.L_x_38:
[----:B------:R-:W-:Y:S05]  /*1f20*/  BSYNC.RECONVERGENT B0 ;  /* 0x0000000000007941 */ /* 0x000fea0003800200 */
.L_x_37:
[----:B------:R-:W-:Y:S02]  /*1f30*/  UIADD3 UR5, UPT, UPT, UR4, 0x1, URZ ;  /* 0x0000000104057890 */ /* 0x000fe4000fffe0ff */
[----:B------:R-:W-:Y:S02]  /*1f40*/  USHF.L.U32 UR18, UR13, 0x7, URZ ;  /* 0x000000070d127899 */ /* 0x000fe400080006ff */
[----:B------:R-:W-:Y:S02]  /*1f50*/  UISETP.NE.AND UP0, UPT, UR5, 0x12, UPT ;  /* 0x000000120500788c */ /* 0x000fe4000bf05270 */
[----:B------:R-:W-:Y:S02]  /*1f60*/  UIADD3 UR13, UPT, UPT, UR13, 0x1, URZ ;  /* 0x000000010d0d7890 */ /* 0x000fe4000fffe0ff */
[----:B------:R-:W-:Y:S02]  /*1f70*/  USEL UR8, URZ, 0x1, UP0 ;  /* 0x00000001ff087887 */ /* 0x000fe40008000000 */
[----:B------:R-:W-:-:S02]  /*1f80*/  USEL UR5, UR5, URZ, UP0 ;  /* 0x000000ff05057287 */ /* 0x000fc40008000000 */
[----:B------:R-:W-:Y:S02]  /*1f90*/  UIADD3 UR14, UP0, UPT, UR28, 0x180, URZ ;  /* 0x000001801c0e7890 */ /* 0x000fe4000ff1e0ff */
[----:B------:R-:W-:Y:S01]  /*1fa0*/  LOP3.LUT R12, R12, UR8, RZ, 0x3c, !PT ;  /* 0x000000080c0c7c12 */ /* 0x000fe2000f8e3cff */
[----:B------:R-:W-:Y:S02]  /*1fb0*/  ULEA UR16, UR4, UR6, 0xd ;  /* 0x0000000604107291 */ /* 0x000fe4000f8e68ff */
[----:B------:R-:W-:Y:S01]  /*1fc0*/  UIADD3 UR22, UP1, UPT, UR28, 0x80, URZ ;  /* 0x000000801c167890 */ /* 0x000fe2000ff3e0ff */
[----:B-1----:R-:W-:Y:S01]  /*1fd0*/  SHF.L.U32 R0, R12, 0x1f, RZ ;  /* 0x0000001f0c007819 */ /* 0x002fe200000006ff */
[----:B------:R-:W-:Y:S02]  /*1fe0*/  UIADD3.X UR15, UPT, UPT, URZ, UR29, URZ, UP0, !UPT ;  /* 0x0000001dff0f7290 */ /* 0x000fe400087fe4ff */
[----:B------:R-:W-:Y:S02]  /*1ff0*/  ULEA UR8, UR4, UR24, 0xc ;  /* 0x0000001804087291 */ /* 0x000fe4000f8e60ff */
[----:B------:R-:W-:-:S02]  /*2000*/  UISETP.NE.AND UP0, UPT, UR13, UR26, UPT ;  /* 0x0000001a0d00728c */ /* 0x000fc4000bf05270 */
[----:B------:R-:W-:Y:S02]  /*2010*/  ULEA UR7, UR5, UR6, 0x3 ;  /* 0x0000000605077291 */ /* 0x000fe4000f8e18ff */
[----:B------:R-:W-:Y:S02]  /*2020*/  UIADD3 UR16, UPT, UPT, UR16, 0x1300, URZ ;  /* 0x0000130010107890 */ /* 0x000fe4000fffe0ff */
[----:B------:R-:W-:Y:S02]  /*2030*/  UIADD3.X UR23, UPT, UPT, URZ, UR29, URZ, UP1, !UPT ;  /* 0x0000001dff177290 */ /* 0x000fe40008ffe4ff */
[----:B------:R-:W-:Y:S01]  /*2040*/  UIADD3 UR8, UPT, UPT, UR6, 0x25300, UR8 ;  /* 0x0002530006087890 */ /* 0x000fe2000fffe008 */
[----:B------:R-:W-:Y:S01]  /*2050*/  UMOV UR30, 0x0 ;  /* 0x00000000001e7882 */ /* 0x000fe20000000000 */
[----:B------:R-:W-:Y:S01]  /*2060*/  UMOV UR31, 0x10000000 ;  /* 0x10000000001f7882 */ /* 0x000fe20000000000 */
[----:B------:R-:W-:Y:S01]  /*2070*/  UMOV UR19, UR35 ;  /* 0x0000002300137c82 */ /* 0x000fe20008000000 */
[----:B------:R-:W-:Y:S01]  /*2080*/  UMOV UR20, UR36 ;  /* 0x0000002400147c82 */ /* 0x000fe20008000000 */
[----:B------:R3:W4:Y:S01]  /*2090*/  SYNCS.PHASECHK.TRANS64.TRYWAIT P0, [UR7+0x90], R0 ;  /* 0x00009000ff0075a7 */ /* 0x0007220008001107 */
[----:B------:R-:W-:Y:S01]  /*20a0*/  UMOV UR4, 0x30000 ;  /* 0x0003000000047882 */ /* 0x000fe20000000000 */
[----:B------:R-:W-:Y:S01]  /*20b0*/  UMOV UR12, UR36 ;  /* 0x00000024000c7c82 */ /* 0x000fe20008000000 */
[----:B------:R-:W-:Y:S01]  /*20c0*/  UMOV UR9, UR17 ;  /* 0x0000001100097c82 */ /* 0x000fe20008000000 */
[----:B------:R-:W-:Y:S01]  /*20d0*/  UMOV UR10, UR18 ;  /* 0x00000012000a7c82 */ /* 0x000fe20008000000 */
[----:B------:R-:W-:Y:S01]  /*20e0*/  UTMALDG.3D [UR16], [UR22], desc[UR30] ;  /* 0x00001e10160075b4 */ /* 0x000fe20008011000 */
[----:B------:R1:W-:Y:S02]  /*20f0*/  UTMALDG.3D.MULTICAST [UR8], [UR14], UR4, desc[UR30] ;  /* 0x00001e080e0073b4 */ /* 0x0003e40008011804 */
[----:B-1----:R-:W-:Y:S01]  /*2100*/  UMOV UR4, UR5 ;  /* 0x0000000500047c82 */ /* 0x002fe20008000000 */
[----:B------:R-:W-:Y:S05]  /*2110*/  BRA.U UP0, `(.L_x_39) ;  /* 0xfffffffd00487547 */ /* 0x000fea000b83ffff */
.L_x_33:
[C---:B------:R-:W-:Y:S01]  /*2120*/  LEA R3, R11.reuse, UR6, 0x3 ;  /* 0x000000060b037c11 */ /* 0x040fe2000f8e18ff */
[----:B------:R-:W-:Y:S01]  /*2130*/  NOP ;  /* 0x0000000000007918 */ /* 0x000fe20000000000 */
[----:B-1-3--:R-:W-:Y:S02]  /*2140*/  SHF.L.U32 R0, R10, 0x1f, RZ ;  /* 0x0000001f0a007819 */ /* 0x00afe400000006ff */
[----:B------:R-:W-:Y:S02]  /*2150*/  LEA R5, R11, UR6, 0x4 ;  /* 0x000000060b057c11 */ /* 0x000fe4000f8e20ff */
[----:B--2-4-:R-:W1:Y:S02]  /*2160*/  SYNCS.PHASECHK.TRANS64.TRYWAIT P0, [R3+URZ+0x140], R0 ;  /* 0x00014000030075a7 */ /* 0x014e6400080011ff */
[----:B-1----:R-:W-:Y:S05]  /*2170*/  @!P0 BRA `(.L_x_40) ;  /* 0x0000004c00448947 */ /* 0x002fea0003800000 */
.L_x_120:
[----:B------:R-:W2:Y:S01]  /*2180*/  LDS.128 R4, [R5+0x1d0] ;  /* 0x0001d00005047984 */ /* 0x000ea20000000c00 */
[----:B------:R-:W-:Y:S01]  /*2190*/  UISETP.GE.AND UP0, UPT, UR42, 0x1, UPT ;  /* 0x000000012a00788c */ /* 0x000fe2000bf06270 */
[----:B------:R-:W-:Y:S01]  /*21a0*/  @!PT LDS RZ, [RZ] ;  /* 0x00000000fffff984 */ /* 0x000fe20000000800 */
[----:B------:R-:W-:Y:S01]  /*21b0*/  @!PT LDS RZ, [RZ] ;  /* 0x00000000fffff984 */ /* 0x000fe20000000800 */
[----:B------:R-:W-:Y:S01]  /*21c0*/  @!PT LDS RZ, [RZ] ;  /* 0x00000000fffff984 */ /* 0x000fe20000000800 */
[----:B------:R-:W-:Y:S01]  /*21d0*/  @!PT LDS RZ, [RZ] ;  /* 0x00000000fffff984 */ /* 0x000fe20000000800 */
[----:B------:R3:W-:Y:S06]  /*21e0*/  MEMBAR.ALL.CTA ;  /* 0x0000000000007992 */ /* 0x0007ec0000008000 */
[----:B---3--:R-:W3:Y:S01]  /*21f0*/  FENCE.VIEW.ASYNC.S ;  /* 0x00000000000073c6 */ /* 0x008ee20000000000 */
[----:B--2---:R-:W-:-:S13]  /*2200*/  LOP3.LUT P0, RZ, R6, 0x1, RZ, 0xc0, !PT ;  /* 0x0000000106ff7812 */ /* 0x004fda000780c0ff */
[----:B---3--:R-:W-:Y:S01]  /*2210*/  VOTEU.ANY UP1, P0 ;  /* 0x0000000000ff7886 */ /* 0x008fe20000020100 */
[----:B------:R-:W-:-:S13]  /*2220*/  PLOP3.LUT P0, PT, PT, PT, UP1, 0x80, 0x8 ;  /* 0x000000000008781c */ /* 0x000fda0003f0f018 */
[----:B-1----:R-:W-:Y:S02]  /*2230*/  @P0 LOP3.LUT R0, R5, 0xffff, RZ, 0xc0, !PT ;  /* 0x0000ffff05000812 */ /* 0x002fe400078ec0ff */
[----:B------:R-:W-:Y:S02]  /*2240*/  @P0 MOV R2, R4 ;  /* 0x0000000400020202 */ /* 0x000fe40000000f00 */
[----:B------:R-:W-:Y:S01]  /*2250*/  @P0 R2UR UR7, R0 ;  /* 0x00000000000702ca */ /* 0x000fe200000e0000 */
[----:B------:R-:W-:Y:S01]  /*2260*/  VIADD R0, R3, 0x150 ;  /* 0x0000015003007836 */ /* 0x000fe20000000000 */
[----:B------:R-:W-:Y:S02]  /*2270*/  @P0 SHF.R.U32.HI R4, RZ, 0x10, R5 ;  /* 0x00000010ff040819 */ /* 0x000fe40000011605 */
[----:B------:R-:W-:Y:S02]  /*2280*/  @P0 R2UR UR8, R2 ;  /* 0x00000000020802ca */ /* 0x000fe400000e0000 */
[----:B------:R-:W-:-:S02]  /*2290*/  PRMT R0, RZ, 0x654, R0 ;  /* 0x00000654ff007816 */ /* 0x000fc40000000000 */
[----:B------:R-:W-:Y:S02]  /*22a0*/  @P0 R2UR UR4, R4 ;  /* 0x00000000040402ca */ /* 0x000fe400000e0000 */
[----:B------:R1:W-:Y:S03]  /*22b0*/  SYNCS.ARRIVE.TRANS64.RED.A1T0 RZ, [R0+URZ], RZ ;  /* 0x000000ff00ff79a7 */ /* 0x0003e600081004ff */
[----:B------:R-:W-:-:S04]  /*22c0*/  @UP1 UMOV UR27, UR7 ;  /* 0x00000007001b1c82 */ /* 0x000fc80008000000 */
[----:B------:R-:W-:-:S04]  /*22d0*/  @UP1 UMOV UR37, UR8 ;  /* 0x0000000800251c82 */ /* 0x000fc80008000000 */
[----:B------:R-:W-:Y:S01]  /*22e0*/  @UP1 UMOV UR36, UR4 ;  /* 0x0000000400241c82 */ /* 0x000fe20008000000 */
[----:B------:R-:W-:Y:S05]  /*22f0*/  BRA.U !UP0, `(.L_x_41) ;  /* 0x0000000108d47547 */ /* 0x000fea000b800000 */
[----:B------:R-:W2:Y:S01]  /*2300*/  LDCU.128 UR12, c[0x0][0xb10] ;  /* 0x00016200ff0c77ac */ /* 0x000ea20008000c00 */
[----:B------:R-:W3:Y:S01]  /*2310*/  LDCU UR26, c[0x0][0xb20] ;  /* 0x00016400ff1a77ac */ /* 0x000ee20008000800 */
[----:B------:R-:W4:Y:S01]  /*2320*/  LDCU UR20, c[0x0][0xb0c] ;  /* 0x00016180ff1477ac */ /* 0x000f220008000800 */
[----:B------:R-:W1:Y:S01]  /*2330*/  LDCU.64 UR10, c[0x0][0xb28] ;  /* 0x00016500ff0a77ac */ /* 0x000e620008000a00 */
[----:B------:R-:W-:Y:S02]  /*2340*/  UISETP.NE.AND UP3, UPT, UR42, 0x1, UPT ;  /* 0x000000012a00788c */ /* 0x000fe4000bf65270 */
[----:B--2---:R-:W-:Y:S02]  /*2350*/  UIMAD.WIDE.U32 UR16, UR38, UR15, URZ ;  /* 0x0000000f261072a5 */ /* 0x004fe4000f8e00ff */
[----:B------:R-:W-:Y:S02]  /*2360*/  UIMAD.WIDE.U32 UR8, UR39, UR12, URZ ;  /* 0x0000000c270872a5 */ /* 0x000fe4000f8e00ff */
[----:B------:R-:W-:-:S02]  /*2370*/  UISETP.NE.AND UP0, UPT, UR14, 0x1, UPT ;  /* 0x000000010e00788c */ /* 0x000fc4000bf05270 */
[----:B------:R-:W-:Y:S01]  /*2380*/  UIMAD.WIDE.U32 UR22, UR27, UR15, URZ ;  /* 0x0000000f1b1672a5 */ /* 0x000fe2000f8e00ff */
[----:B------:R-:W-:Y:S02]  /*2390*/  UMOV UR16, UR17 ;  /* 0x0000001100107c82 */ /* 0x000fe40008000000 */
[----:B------:R-:W-:Y:S01]  /*23a0*/  UMOV UR8, UR9 ;  /* 0x0000000900087c82 */ /* 0x000fe20008000000 */
[----:B---3--:R-:W-:Y:S02]  /*23b0*/  USHF.R.U32.HI UR16, URZ, UR26, UR16 ;  /* 0x0000001aff107299 */ /* 0x008fe40008011610 */
[----:B----4-:R-:W-:Y:S02]  /*23c0*/  UISETP.NE.AND UP2, UPT, UR20, 0x1, UPT ;  /* 0x000000011400788c */ /* 0x010fe4000bf45270 */
[----:B------:R-:W-:Y:S02]  /*23d0*/  USHF.R.U32.HI UR8, URZ, UR13, UR8 ;  /* 0x0000000dff087299 */ /* 0x000fe40008011608 */
[----:B------:R-:W-:-:S02]  /*23e0*/  USEL UR7, UR38, UR16, !UP0 ;  /* 0x0000001026077287 */ /* 0x000fc4000c000000 */
[----:B------:R-:W-:Y:S02]  /*23f0*/  USEL UR8, UR39, UR8, !UP2 ;  /* 0x0000000827087287 */ /* 0x000fe4000d000000 */
[----:B-1----:R-:W-:Y:S01]  /*2400*/  UIMAD.WIDE.U32 UR16, UR7, UR10, URZ ;  /* 0x0000000a071072a5 */ /* 0x002fe2000f8e00ff */
[----:B------:R-:W-:Y:S01]  /*2410*/  UMOV UR4, UR23 ;  /* 0x0000001700047c82 */ /* 0x000fe20008000000 */
[----:B------:R-:W-:Y:S02]  /*2420*/  UIMAD.WIDE.U32 UR18, UR37, UR12, URZ ;  /* 0x0000000c251272a5 */ /* 0x000fe4000f8e00ff */
[----:B------:R-:W-:-:S03]  /*2430*/  UIMAD.WIDE.U32 UR22, UR8, UR10, URZ ;  /* 0x0000000a081672a5 */ /* 0x000fc6000f8e00ff */
[----:B------:R-:W-:Y:S01]  /*2440*/  UMOV UR16, UR17 ;  /* 0x0000001100107c82 */ /* 0x000fe20008000000 */
[----:B------:R-:W-:Y:S02]  /*2450*/  USHF.R.U32.HI UR4, URZ, UR26, UR4 ;  /* 0x0000001aff047299 */ /* 0x000fe40008011604 */
[----:B------:R-:W-:Y:S01]  /*2460*/  @UP3 USHF.R.U32.HI UR7, URZ, UR11, UR16 ;  /* 0x0000000bff073299 */ /* 0x000fe20008011610 */
[----:B------:R-:W-:Y:S01]  /*2470*/  UMOV UR18, UR19 ;  /* 0x0000001300127c82 */ /* 0x000fe20008000000 */
[----:B------:R-:W-:Y:S01]  /*2480*/  UMOV UR22, UR23 ;  /* 0x0000001700167c82 */ /* 0x000fe20008000000 */
[----:B------:R-:W-:Y:S02]  /*2490*/  USHF.R.U32.HI UR13, URZ, UR13, UR18 ;  /* 0x0000000dff0d7299 */ /* 0x000fe40008011612 */
[----:B------:R-:W-:Y:S02]  /*24a0*/  USEL UR4, UR27, UR4, !UP0 ;  /* 0x000000041b047287 */ /* 0x000fe4000c000000 */
[----:B------:R-:W-:-:S02]  /*24b0*/  @UP3 USHF.R.U32.HI UR8, URZ, UR11, UR22 ;  /* 0x0000000bff083299 */ /* 0x000fc40008011616 */
[----:B------:R-:W-:Y:S02]  /*24c0*/  UIMAD UR9, UR42, UR7, URZ ;  /* 0x000000072a0972a4 */ /* 0x000fe4000f8e02ff */
[----:B------:R-:W-:Y:S02]  /*24d0*/  USEL UR7, UR37, UR13, !UP2 ;  /* 0x0000000d25077287 */ /* 0x000fe4000d000000 */
[----:B------:R-:W-:Y:S02]  /*24e0*/  UIMAD UR12, UR42, UR8, URZ ;  /* 0x000000082a0c72a4 */ /* 0x000fe4000f8e02ff */
[----:B------:R-:W-:Y:S02]  /*24f0*/  UISETP.GE.AND UP0, UPT, UR4, UR9, UPT ;  /* 0x000000090400728c */ /* 0x000fe4000bf06270 */
[----:B------:R-:W-:Y:S02]  /*2500*/  UIMAD.WIDE.U32 UR16, UR4, UR10, URZ ;  /* 0x0000000a041072a5 */ /* 0x000fe4000f8e00ff */
[----:B------:R-:W-:-:S02]  /*2510*/  UISETP.GE.OR UP0, UPT, UR7, UR12, UP0 ;  /* 0x0000000c0700728c */ /* 0x000fc40008706670 */
[----:B------:R-:W-:Y:S02]  /*2520*/  UIMAD.WIDE.U32 UR12, UR7, UR10, URZ ;  /* 0x0000000a070c72a5 */ /* 0x000fe4000f8e00ff */
[----:B------:R-:W-:Y:S01]  /*2530*/  UIADD3 UR15, UPT, UPT, -UR4, URZ, URZ ;  /* 0x000000ff040f7290 */ /* 0x000fe2000fffe1ff */
[----:B------:R-:W-:Y:S01]  /*2540*/  UMOV UR10, UR17 ;  /* 0x00000011000a7c82 */ /* 0x000fe20008000000 */
[----:B------:R-:W-:Y:S02]  /*2550*/  UIADD3 UR12, UPT, UPT, -UR7, URZ, URZ ;  /* 0x000000ff070c7290 */ /* 0x000fe4000fffe1ff */
[----:B------:R-:W-:-:S03]  /*2560*/  USHF.R.U32.HI UR10, URZ, UR11, UR10 ;  /* 0x0000000bff0a7299 */ /* 0x000fc6000801160a */
[----:B------:R-:W-:Y:S01]  /*2570*/  @!UP0 UMOV UR9, UR13 ;  /* 0x0000000d00098c82 */ /* 0x000fe20008000000 */
[----:B------:R-:W-:Y:S02]  /*2580*/  UIMAD UR15, UR14, UR15, UR27 ;  /* 0x0000000f0e0f72a4 */ /* 0x000fe4000f8e021b */
[----:B------:R-:W-:Y:S02]  /*2590*/  USEL UR10, UR4, UR10, !UP3 ;  /* 0x0000000a040a7287 */ /* 0x000fe4000d800000 */
[----:B------:R-:W-:Y:S02]  /*25a0*/  @!UP0 USHF.R.U32.HI UR9, URZ, UR11, UR9 ;  /* 0x0000000bff098299 */ /* 0x000fe40008011609 */
[----:B------:R-:W-:Y:S02]  /*25b0*/  UIADD3 UR11, UPT, UPT, -UR10, URZ, URZ ;  /* 0x000000ff0a0b7290 */ /* 0x000fe4000fffe1ff */
[----:B------:R-:W-:Y:S02]  /*25c0*/  @!UP0 USEL UR9, UR7, UR9, !UP3 ;  /* 0x0000000907098287 */ /* 0x000fe4000d800000 */
[----:B------:R-:W-:-:S02]  /*25d0*/  UIMAD UR11, UR42, UR11, UR4 ;  /* 0x0000000b2a0b72a4 */ /* 0x000fc4000f8e0204 */
[----:B------:R-:W-:Y:S02]  /*25e0*/  @!UP0 UIADD3 UR10, UPT, UPT, UR10, -UR9, URZ ;  /* 0x800000090a0a8290 */ /* 0x000fe4000fffe0ff */
[----:B------:R-:W-:Y:S02]  /*25f0*/  @!UP0 UIMAD UR9, UR11, UR8, UR9 ;  /* 0x000000080b0982a4 */ /* 0x000fe4000f8e0209 */
[----:B------:R-:W-:Y:S02]  /*2600*/  @!UP0 UIMAD UR4, UR42, UR10, UR7 ;  /* 0x0000000a2a0482a4 */ /* 0x000fe4000f8e0207 */
[----:B------:R-:W-:Y:S02]  /*2610*/  UIMAD UR8, UR20, UR12, UR37 ;  /* 0x0000000c140872a4 */ /* 0x000fe4000f8e0225 */
[----:B------:R-:W-:Y:S01]  /*2620*/  UIMAD UR27, UR4, UR14, UR15 ;  /* 0x0000000e041b72a4 */ /* 0x000fe2000f8e020f */
[----:B------:R-:W-:Y:S02]  /*2630*/  @!UP0 UMOV UR7, UR9 ;  /* 0x0000000900078c82 */ /* 0x000fe40008000000 */
[----:B------:R-:W-:-:S12]  /*2640*/  UIMAD UR37, UR7, UR20, UR8 ;  /* 0x00000014072572a4 */ /* 0x000fd8000f8e0208 */
.L_x_41:
[----:B------:R-:W2:Y:S02]  /*2650*/  LDCU UR4, c[0x0][0xb30] ;  /* 0x00016600ff0477ac */ /* 0x000ea40008000800 */
[----:B--2---:R-:W-:-:S09]  /*2660*/  UISETP.NE.AND UP0, UPT, UR4, 0x1, UPT ;  /* 0x000000010400788c */ /* 0x004fd2000bf05270 */
[----:B------:R-:W-:Y:S05]  /*2670*/  BRA.U UP0, `(.L_x_42) ;  /* 0x0000000100447547 */ /* 0x000fea000b800000 */
[----:B------:R-:W2:Y:S01]  /*2680*/  LDCU.128 UR12, c[0x0][0xb10] ;  /* 0x00016200ff0c77ac */ /* 0x000ea20008000c00 */
[----:B------:R-:W3:Y:S01]  /*2690*/  LDCU UR16, c[0x0][0xb0c] ;  /* 0x00016180ff1077ac */ /* 0x000ee20008000800 */
[----:B------:R-:W4:Y:S01]  /*26a0*/  LDCU UR17, c[0x0][0xb20] ;  /* 0x00016400ff1177ac */ /* 0x000f220008000800 */
[----:B--2---:R-:W-:Y:S02]  /*26b0*/  UIMAD.WIDE.U32 UR10, UR37, UR12, URZ ;  /* 0x0000000c250a72a5 */ /* 0x004fe4000f8e00ff */
[----:B------:R-:W-:Y:S02]  /*26c0*/  UIMAD.WIDE.U32 UR8, UR27, UR15, URZ ;  /* 0x0000000f1b0872a5 */ /* 0x000fe4000f8e00ff */
[----:B---3--:R-:W-:Y:S02]  /*26d0*/  UISETP.NE.AND UP2, UPT, UR16, 0x1, UPT ;  /* 0x000000011000788c */ /* 0x008fe4000bf45270 */
[----:B------:R-:W-:Y:S01]  /*26e0*/  UISETP.NE.AND UP0, UPT, UR14, 0x1, UPT ;  /* 0x000000010e00788c */ /* 0x000fe2000bf05270 */
[----:B------:R-:W-:-:S02]  /*26f0*/  UMOV UR7, UR11 ;  /* 0x0000000b00077c82 */ /* 0x000fc40008000000 */
[----:B------:R-:W-:Y:S01]  /*2700*/  UMOV UR4, UR9 ;  /* 0x0000000900047c82 */ /* 0x000fe20008000000 */
[----:B------:R-:W-:Y:S02]  /*2710*/  USHF.R.U32.HI UR7, URZ, UR13, UR7 ;  /* 0x0000000dff077299 */ /* 0x000fe40008011607 */
[----:B----4-:R-:W-:Y:S02]  /*2720*/  USHF.R.U32.HI UR4, URZ, UR17, UR4 ;  /* 0x00000011ff047299 */ /* 0x010fe40008011604 */
[----:B------:R-:W-:Y:S02]  /*2730*/  USEL UR7, UR37, UR7, !UP2 ;  /* 0x0000000725077287 */ /* 0x000fe4000d000000 */
[----:B------:R-:W-:-:S04]  /*2740*/  USEL UR4, UR27, UR4, !UP0 ;  /* 0x000000041b047287 */ /* 0x000fc8000c000000 */
[----:B------:R-:W-:Y:S02]  /*2750*/  UIADD3 UR8, UPT, UPT, UR7, -UR4, URZ ;  /* 0x8000000407087290 */ /* 0x000fe4000fffe0ff */
[----:B------:R-:W-:Y:S02]  /*2760*/  UIADD3 UR4, UPT, UPT, -UR7, UR4, URZ ;  /* 0x0000000407047290 */ /* 0x000fe4000fffe1ff */
[----:B------:R-:W-:Y:S02]  /*2770*/  UIMAD UR27, UR8, UR14, UR27 ;  /* 0x0000000e081b72a4 */ /* 0x000fe4000f8e021b */
[----:B------:R-:W-:-:S12]  /*2780*/  UIMAD UR37, UR4, UR16, UR37 ;  /* 0x00000010042572a4 */ /* 0x000fd8000f8e0225 */
.L_x_42:
[----:B------:R-:W-:Y:S01]  /*2790*/  VIADD R11, R11, 0x1 ;  /* 0x000000010b0b7836 */ /* 0x000fe20000000000 */
[----:B------:R-:W-:Y:S01]  /*27a0*/  PLOP3.LUT P1, PT, PT, PT, PT, 0x80, 0x8 ;  /* 0x000000000008781c */ /* 0x000fe20003f2f070 */
[----:B------:R-:W-:Y:S02]  /*27b0*/  UIADD3 UR46, UPT, UPT, UR37, UR60, URZ ;  /* 0x0000003c252e7290 */ /* 0x000fe4000fffe0ff */
[----:B------:R-:W-:Y:S01]  /*27c0*/  UIADD3 UR45, UPT, UPT, UR27, UR57, URZ ;  /* 0x000000391b2d7290 */ /* 0x000fe2000fffe0ff */
[----:B------:R-:W-:-:S04]  /*27d0*/  ISETP.NE.AND P0, PT, R11, 0x2, PT ;  /* 0x000000020b00780c */ /* 0x000fc80003f05270 */
[----:B------:R-:W-:Y:S02]  /*27e0*/  SEL R3, RZ, 0x1, P0 ;  /* 0x00000001ff037807 */ /* 0x000fe40000000000 */
[----:B------:R-:W-:Y:S02]  /*27f0*/  SEL R11, R11, RZ, P0 ;  /* 0x000000ff0b0b7207 */ /* 0x000fe40000000000 */
[----:B------:R-:W-:Y:S01]  /*2800*/  LOP3.LUT R10, R10, R3, RZ, 0x3c, !PT ;  /* 0x000000030a0a7212 */ /* 0x000fe200078e3cff */
[----:B------:R-:W-:Y:S06]  /*2810*/  BRA.U UP1, `(.L_x_43) ;  /* 0xfffffff101447547 */ /* 0x000fec000b83ffff */
[----:B------:R-:W-:Y:S01]  /*2820*/  UIADD3 UR7, UPT, UPT, UR6, 0x90, URZ ;  /* 0x0000009006077890 */ /* 0x000fe2000fffe0ff */
[----:B------:R-:W-:-:S03]  /*2830*/  SHF.L.U32 R3, R12, 0x1f, RZ ;  /* 0x0000001f0c037819 */ /* 0x000fc600000006ff */
[----:B------:R-:W-:-:S09]  /*2840*/  ULEA UR4, UR5, UR7, 0x3 ;  /* 0x0000000705047291 */ /* 0x000fd2000f8e18ff */
[----:B------:R-:W2:Y:S02]  /*2850*/  SYNCS.PHASECHK.TRANS64.TRYWAIT P0, [UR4], R3 ;  /* 0x00000003ff0075a7 */ /* 0x000ea40008001104 */
[----:B--2---:R-:W-:Y:S05]  /*2860*/  @!P0 BRA `(.L_x_44) ;  /* 0x00000044009c8947 */ /* 0x004fea0003800000 */
.L_x_122:
[----:B------:R-:W-:-:S04]  /*2870*/  UIADD3 UR4, UPT, UPT, UR5, 0x1, URZ ;  /* 0x0000000105047890 */ /* 0x000fc8000fffe0ff */
[----:B------:R-:W-:-:S04]  /*2880*/  UISETP.NE.AND UP0, UPT, UR4, 0x12, UPT ;  /* 0x000000120400788c */ /* 0x000fc8000bf05270 */
[----:B------:R-:W-:Y:S02]  /*2890*/  USEL UR6, URZ, 0x1, UP0 ;  /* 0x00000001ff067887 */ /* 0x000fe40008000000 */
[----:B------:R-:W-:-:S04]  /*28a0*/  USEL UR4, UR4, URZ, UP0 ;  /* 0x000000ff04047287 */ /* 0x000fc80008000000 */
[----:B------:R-:W-:Y:S01]  /*28b0*/  ULEA UR5, UR4, UR7, 0x3 ;  /* 0x0000000704057291 */ /* 0x000fe2000f8e18ff */
[----:B------:R-:W-:-:S04]  /*28c0*/  LOP3.LUT R2, R12, UR6, RZ, 0x3c, !PT ;  /* 0x000000060c027c12 */ /* 0x000fc8000f8e3cff */
[----:B-1----:R-:W-:-:S04]  /*28d0*/  SHF.L.U32 R3, R2, 0x1f, RZ ;  /* 0x0000001f02037819 */ /* 0x002fc800000006ff */
[----:B------:R-:W1:Y:S02]  /*28e0*/  SYNCS.PHASECHK.TRANS64.TRYWAIT P0, [UR5], R3 ;  /* 0x00000003ff0075a7 */ /* 0x000e640008001105 */
[----:B-1----:R-:W-:Y:S05]  /*28f0*/  @!P0 BRA `(.L_x_45) ;  /* 0x0000004400908947 */ /* 0x002fea0003800000 */
.L_x_124:
        /* <DEDUP_REMOVED lines=9> */
.L_x_126:
        /* <DEDUP_REMOVED lines=9> */
.L_x_128:
        /* <DEDUP_REMOVED lines=9> */
.L_x_130:
        /* <DEDUP_REMOVED lines=9> */
.L_x_132:
        /* <DEDUP_REMOVED lines=9> */
.L_x_134:
        /* <DEDUP_REMOVED lines=9> */
.L_x_136:
        /* <DEDUP_REMOVED lines=9> */
.L_x_138:
        /* <DEDUP_REMOVED lines=9> */
.L_x_140:
        /* <DEDUP_REMOVED lines=9> */
.L_x_142:
        /* <DEDUP_REMOVED lines=9> */
.L_x_144:
        /* <DEDUP_REMOVED lines=9> */
.L_x_146:
        /* <DEDUP_REMOVED lines=9> */
.L_x_148:
        /* <DEDUP_REMOVED lines=9> */
.L_x_150:
        /* <DEDUP_REMOVED lines=9> */
.L_x_152:
        /* <DEDUP_REMOVED lines=9> */
.L_x_154:
[----:B------:R-:W-:-:S04]  /*3170*/  UIADD3 UR4, UPT, UPT, UR4, 0x1, URZ ;  /* 0x0000000104047890 */ /* 0x000fc8000fffe0ff */
[----:B------:R-:W-:-:S04]  /*3180*/  UISETP.NE.AND UP0, UPT, UR4, 0x12, UPT ;  /* 0x000000120400788c */ /* 0x000fc8000bf05270 */
[----:B------:R-:W-:Y:S02]  /*3190*/  USEL UR5, URZ, 0x1, UP0 ;  /* 0x00000001ff057887 */ /* 0x000fe40008000000 */
[----:B------:R-:W-:-:S04]  /*31a0*/  USEL UR4, UR4, URZ, UP0 ;  /* 0x000000ff04047287 */ /* 0x000fc80008000000 */
[----:B------:R-:W-:Y:S01]  /*31b0*/  ULEA UR4, UR4, UR7, 0x3 ;  /* 0x0000000704047291 */ /* 0x000fe2000f8e18ff */
[----:B-1----:R-:W-:-:S04]  /*31c0*/  LOP3.LUT R3, R2, UR5, RZ, 0x3c, !PT ;  /* 0x0000000502037c12 */ /* 0x002fc8000f8e3cff */
[----:B------:R-:W-:Y:S01]  /*31d0*/  SHF.L.U32 R3, R3, 0x1f, RZ ;  /* 0x0000001f03037819 */ /* 0x000fe200000006ff */
[----:B------:R-:W-:-:S07]  /*31e0*/  IMAD.U32 R0, RZ, RZ, UR4 ;  /* 0x00000004ff007e24 */ /* 0x000fce000f8e00ff */
.L_x_61:
[----:B-1----:R1:W2:Y:S02]  /*31f0*/  SYNCS.PHASECHK.TRANS64.TRYWAIT P0, [R0+URZ], R3 ;  /* 0x00000003000075a7 */ /* 0x0022a400080011ff */
[----:B--2---:R-:W-:Y:S05]  /*3200*/  @!P0 NANOSLEEP.SYNCS 0x989680 ;  /* 0x009896800000895d */ /* 0x004fea0003900000 */
[----:B------:R-:W2:Y:S02]  /*3210*/  @!P0 SYNCS.PHASECHK.TRANS64 P0, [R0+URZ], R3 ;  /* 0x00000003000085a7 */ /* 0x000ea400080010ff */
[----:B--2---:R-:W-:Y:S05]  /*3220*/  @P0 EXIT ;  /* 0x000000000000094d */ /* 0x004fea0003800000 */
[----:B------:R-:W-:Y:S05]  /*3230*/  BRA `(.L_x_61) ;  /* 0xfffffffc00ec7947 */ /* 0x000fea000383ffff */
.L_x_23:
[----:B------:R-:W-:-:S04]  /*3240*/  UISETP.NE.AND UP0, UPT, UR48, URZ, UPT ;  /* 0x000000ff3000728c */ /* 0x000fc8000bf05270 */
[----:B------:R-:W-:-:S09]  /*3250*/  UISETP.NE.OR UP0, UPT, UR18, 0x1, UP0 ;  /* 0x000000011200788c */ /* 0x000fd20008705670 */
[----:B------:R-:W-:Y:S05]  /*3260*/  BRA.U UP0, `(.L_x_62) ;  /* 0x0000000500487547 */ /* 0x000fea000b800000 */
[----:B------:R-:W-:Y:S01]  /*3270*/  ISETP.GE.U32.AND P2, PT, R0, 0x2, PT ;  /* 0x000000020000780c */ /* 0x000fe20003f46070 */
[----:B------:R-:W-:Y:S01]  /*3280*/  IMAD.MOV.U32 R12, RZ, RZ, 0x1 ;  /* 0x00000001ff0c7424 */ /* 0x000fe200078e00ff */
[----:B------:R-:W-:Y:S02]  /*3290*/  CS2R R10, SRZ ;  /* 0x00000000000a7805 */ /* 0x000fe4000001ff00 */
[----:B------:R-:W-:Y:S01]  /*32a0*/  CS2R R8, SRZ ;  /* 0x0000000000087805 */ /* 0x000fe2000001ff00 */
[----:B------:R-:W-:Y:S01]  /*32b0*/  UMOV UR6, 0x400 ;  /* 0x0000040000067882 */ /* 0x000fe20000000000 */
[----:B------:R-:W-:Y:S01]  /*32c0*/  UMOV UR5, URZ ;  /* 0x000000ff00057c82 */ /* 0x000fe20008000000 */
[----:B------:R-:W-:-:S12]  /*32d0*/  ULEA UR6, UR48, UR6, 0x18 ;  /* 0x0000000630067291 */ /* 0x000fd8000f8ec0ff */
.L_x_66:
[----:B------:R-:W-:Y:S02]  /*32e0*/  LEA R2, R8, UR6, 0x3 ;  /* 0x0000000608027c11 */ /* 0x000fe4000f8e18ff */
[----:B------:R-:W-:-:S03]  /*32f0*/  SHF.L.U32 R5, R9, 0x1f, RZ ;  /* 0x0000001f09057819 */ /* 0x000fc600000006ff */
[----:B------:R-:W-:Y:S01]  /*3300*/  VIADD R4, R2, 0x1b0 ;  /* 0x000001b002047836 */ /* 0x000fe20000000000 */
[----:B------:R-:W2:Y:S02]  /*3310*/  SYNCS.PHASECHK.TRANS64.TRYWAIT P0, [R2+URZ+0x1a0], R5 ;  /* 0x0001a005020075a7 */ /* 0x000ea400080011ff */
[----:B--2---:R-:W-:Y:S05]  /*3320*/  @!P0 BRA `(.L_x_63) ;  /* 0x0000004000848947 */ /* 0x004fea0003800000 */
.L_x_155:
[----:B------:R-:W-:Y:S01]  /*3330*/  ULEA UR4, UR5, UR6, 0x3 ;  /* 0x0000000605047291 */ /* 0x000fe2000f8e18ff */
[----:B------:R-:W-:Y:S02]  /*3340*/  PRMT R4, RZ, 0x654, R4 ;  /* 0x00000654ff047816 */ /* 0x000fe40000000004 */
[----:B--2---:R-:W-:Y:S01]  /*3350*/  SHF.L.U32 R5, R12, 0x1f, RZ ;  /* 0x0000001f0c057819 */ /* 0x004fe200000006ff */
[----:B------:R-:W-:Y:S01]  /*3360*/  UIADD3 UR7, UPT, UPT, UR4, 0x140, URZ ;  /* 0x0000014004077890 */ /* 0x000fe2000fffe0ff */
[----:B------:R2:W-:Y:S05]  /*3370*/  SYNCS.ARRIVE.TRANS64.RED.A1T0 RZ, [R4+URZ], RZ ;  /* 0x000000ff04ff79a7 */ /* 0x0005ea00081004ff */
[----:B------:R-:W-:Y:S01]  /*3380*/  IMAD.U32 R7, RZ, RZ, UR7 ;  /* 0x00000007ff077e24 */ /* 0x000fe2000f8e00ff */
[----:B------:R-:W3:Y:S04]  /*3390*/  SYNCS.PHASECHK.TRANS64.TRYWAIT P0, [UR4+0x150], R5 ;  /* 0x00015005ff0075a7 */ /* 0x000ee80008001104 */
[----:B------:R-:W-:Y:S01]  /*33a0*/  PRMT R6, R0, 0x654, R7 ;  /* 0x0000065400067816 */ /* 0x000fe20000000007 */
[----:B--2---:R-:W-:Y:S01]  /*33b0*/  @!P2 IMAD.MOV.U32 R4, RZ, RZ, 0x10 ;  /* 0x00000010ff04a424 */ /* 0x004fe200078e00ff */
[----:B---3--:R-:W-:Y:S06]  /*33c0*/  @!P0 BRA `(.L_x_64) ;  /* 0x0000004000708947 */ /* 0x008fec0003800000 */
.L_x_157:
[----:B------:R-:W-:Y:S01]  /*33d0*/  ULEA UR8, UR5, UR6, 0x4 ;  /* 0x0000000605087291 */ /* 0x000fe2000f8e20ff */
[----:B------:R-:W-:Y:S01]  /*33e0*/  SEL R3, R6, R3, !P2 ;  /* 0x0000000306037207 */ /* 0x000fe20005000000 */
[----:B------:R-:W-:Y:S01]  /*33f0*/  UIADD3 UR9, UPT, UPT, UR4, 0x140, URZ ;  /* 0x0000014004097890 */ /* 0x000fe2000fffe0ff */
[----:B--2---:R-:W-:Y:S01]  /*3400*/  LEA R2, R11, UR6, 0x3 ;  /* 0x000000060b027c11 */ /* 0x004fe2000f8e18ff */
[----:B------:R-:W-:Y:S01]  /*3410*/  UIADD3 UR8, UPT, UPT, UR8, 0x1d0, URZ ;  /* 0x000001d008087890 */ /* 0x000fe2000fffe0ff */
[----:B------:R-:W-:Y:S01]  /*3420*/  SHF.L.U32 R5, R10, 0x1f, RZ ;  /* 0x0000001f0a057819 */ /* 0x000fe200000006ff */
[----:B------:R2:W-:Y:S01]  /*3430*/  @!P2 SYNCS.ARRIVE.TRANS64.RED RZ, [R3+URZ], R4 ;  /* 0x0000000403ffa9a7 */ /* 0x0005e200080004ff */
[----:B------:R-:W-:Y:S01]  /*3440*/  UIADD3 UR4, UPT, UPT, UR5, 0x1, URZ ;  /* 0x0000000105047890 */ /* 0x000fe2000fffe0ff */
[----:B------:R-:W-:-:S03]  /*3450*/  VIADD R8, R8, 0x1 ;  /* 0x0000000108087836 */ /* 0x000fc60000000000 */
[----:B------:R-:W-:Y:S02]  /*3460*/  UISETP.NE.AND UP0, UPT, UR4, 0x2, UPT ;  /* 0x000000020400788c */ /* 0x000fe4000bf05270 */
[----:B------:R-:W-:Y:S06]  /*3470*/  UGETNEXTWORKID.BROADCAST [UR8], [UR9] ;  /* 0x00000000080073ca */ /* 0x000fec0008000100 */
[----:B------:R-:W-:Y:S01]  /*3480*/  USEL UR7, URZ, 0x1, UP0 ;  /* 0x00000001ff077887 */ /* 0x000fe20008000000 */
[----:B------:R-:W-:Y:S01]  /*3490*/  ISETP.NE.AND P0, PT, R8, 0x2, PT ;  /* 0x000000020800780c */ /* 0x000fe20003f05270 */
[----:B------:R-:W-:Y:S01]  /*34a0*/  USEL UR5, UR4, URZ, UP0 ;  /* 0x000000ff04057287 */ /* 0x000fe20008000000 */
[----:B------:R-:W3:Y:S03]  /*34b0*/  SYNCS.PHASECHK.TRANS64.TRYWAIT P1, [R2+URZ+0x140], R5 ;  /* 0x00014005020075a7 */ /* 0x000ee600080211ff */
[----:B------:R-:W-:Y:S01]  /*34c0*/  LOP3.LUT R12, R12, UR7, RZ, 0x3c, !PT ;  /* 0x000000070c0c7c12 */ /* 0x000fe2000f8e3cff */
[----:B--23--:R-:W-:Y:S07]  /*34d0*/  @!P1 BRA `(.L_x_65) ;  /* 0x0000004000449947 */ /* 0x00cfee0003800000 */
.L_x_158:
[C---:B------:R-:W-:Y:S01]  /*34e0*/  LEA R4, R11.reuse, UR6, 0x4 ;  /* 0x000000060b047c11 */ /* 0x040fe2000f8e20ff */
[----:B--2---:R-:W-:Y:S01]  /*34f0*/  VIADD R2, R2, 0x150 ;  /* 0x0000015002027836 */ /* 0x004fe20000000000 */
[----:B------:R-:W-:Y:S01]  /*3500*/  SEL R8, R8, RZ, P0 ;  /* 0x000000ff08087207 */ /* 0x000fe20000000000 */
[----:B------:R-:W-:-:S03]  /*3510*/  VIADD R11, R11, 0x1 ;  /* 0x000000010b0b7836 */ /* 0x000fc60000000000 */
[----:B------:R-:W2:Y:S01]  /*3520*/  LDS.128 R4, [R4+0x1d0] ;  /* 0x0001d00004047984 */ /* 0x000ea20000000c00 */
[----:B------:R-:W-:Y:S02]  /*3530*/  PRMT R2, RZ, 0x654, R2 ;  /* 0x00000654ff027816 */ /* 0x000fe40000000002 */
[C---:B------:R-:W-:Y:S01]  /*3540*/  ISETP.NE.AND P1, PT, R11.reuse, 0x2, PT ;  /* 0x000000020b00780c */ /* 0x040fe20003f25270 */
[----:B------:R-:W-:Y:S01]  /*3550*/  @!PT LDS RZ, [RZ] ;  /* 0x00000000fffff984 */ /* 0x000fe20000000800 */
[----:B------:R-:W-:Y:S01]  /*3560*/  @!PT LDS RZ, [RZ] ;  /* 0x00000000fffff984 */ /* 0x000fe20000000800 */
[----:B------:R-:W-:Y:S01]  /*3570*/  @!PT LDS RZ, [RZ] ;  /* 0x00000000fffff984 */ /* 0x000fe20000000800 */
[----:B------:R-:W-:Y:S01]  /*3580*/  @!PT LDS RZ, [RZ] ;  /* 0x00000000fffff984 */ /* 0x000fe20000000800 */
[----:B------:R3:W-:Y:S06]  /*3590*/  MEMBAR.ALL.CTA ;  /* 0x0000000000007992 */ /* 0x0007ec0000008000 */
[----:B---3--:R-:W3:Y:S01]  /*35a0*/  FENCE.VIEW.ASYNC.S ;  /* 0x00000000000073c6 */ /* 0x008ee20000000000 */
[----:B------:R-:W-:Y:S01]  /*35b0*/  SEL R11, R11, RZ, P1 ;  /* 0x000000ff0b0b7207 */ /* 0x000fe20000800000 */
[----:B---3--:R3:W-:Y:S01]  /*35c0*/  SYNCS.ARRIVE.TRANS64.RED.A1T0 RZ, [R2+URZ], RZ ;  /* 0x000000ff02ff79a7 */ /* 0x0087e200081004ff */
[----:B--2---:R-:W-:-:S02]  /*35d0*/  LOP3.LUT P3, RZ, R6, 0x1, RZ, 0xc0, !PT ;  /* 0x0000000106ff7812 */ /* 0x004fc4000786c0ff */
[----:B------:R-:W-:-:S04]  /*35e0*/  SEL R5, RZ, 0x1, P1 ;  /* 0x00000001ff057807 */ /* 0x000fc80000800000 */
[----:B------:R-:W-:Y:S02]  /*35f0*/  LOP3.LUT R10, R10, R5, RZ, 0x3c, !PT ;  /* 0x000000050a0a7212 */ /* 0x000fe400078e3cff */
[----:B---3--:R-:W-:-:S04]  /*3600*/  SEL R2, RZ, 0x1, P0 ;  /* 0x00000001ff027807 */ /* 0x008fc80000000000 */
[----:B------:R-:W-:Y:S01]  /*3610*/  LOP3.LUT R9, R9, R2, RZ, 0x3c, !PT ;  /* 0x0000000209097212 */ /* 0x000fe200078e3cff */
[----:B------:R-:W-:Y:S06]  /*3620*/  @P3 BRA `(.L_x_66) ;  /* 0xfffffffc002c3947 */ /* 0x000fec000383ffff */
[----:B------:R-:W-:Y:S01]  /*3630*/  ULEA UR4, UR5, UR6, 0x3 ;  /* 0x0000000605047291 */ /* 0x000fe2000f8e18ff */
[----:B------:R-:W-:-:S08]  /*3640*/  SHF.L.U32 R3, R12, 0x1f, RZ ;  /* 0x0000001f0c037819 */ /* 0x000fd000000006ff */
[----:B------:R-:W2:Y:S02]  /*3650*/  SYNCS.PHASECHK.TRANS64 P0, [UR4+0x150], R3 ;  /* 0x00015003ff0075a7 */ /* 0x000ea40008001004 */
[----:B--2---:R-:W-:Y:S05]  /*3660*/  @P0 BRA `(.L_x_67) ;  /* 0x0000000000080947 */ /* 0x004fea0003800000 */
[----:B------:R-:W2:Y:S02]  /*3670*/  SYNCS.PHASECHK.TRANS64.TRYWAIT P0, [UR4+0x150], R3 ;  /* 0x00015003ff0075a7 */ /* 0x000ea40008001104 */
[----:B--2---:R-:W-:Y:S05]  /*3680*/  @!P0 BRA `(.L_x_68) ;  /* 0x0000003c00ec8947 */ /* 0x004fea0003800000 */
.L_x_67:
[----:B------:R-:W-:-:S04]  /*3690*/  UIADD3 UR7, UPT, UPT, UR5, 0x1, URZ ;  /* 0x0000000105077890 */ /* 0x000fc8000fffe0ff */
[----:B------:R-:W-:-:S04]  /*36a0*/  UISETP.NE.AND UP0, UPT, UR7, 0x2, UPT ;  /* 0x000000020700788c */ /* 0x000fc8000bf05270 */
[----:B------:R-:W-:Y:S02]  /*36b0*/  USEL UR8, URZ, 0x1, UP0 ;  /* 0x00000001ff087887 */ /* 0x000fe40008000000 */
[----:B------:R-:W-:-:S04]  /*36c0*/  USEL UR7, UR7, URZ, UP0 ;  /* 0x000000ff07077287 */ /* 0x000fc80008000000 */
[----:B------:R-:W-:Y:S01]  /*36d0*/  ULEA UR7, UR7, UR6, 0x3 ;  /* 0x0000000607077291 */ /* 0x000fe2000f8e18ff */
[----:B--2---:R-:W-:-:S04]  /*36e0*/  LOP3.LUT R3, R12, UR8, RZ, 0x3c, !PT ;  /* 0x000000080c037c12 */ /* 0x004fc8000f8e3cff */
[----:B------:R-:W-:-:S04]  /*36f0*/  SHF.L.U32 R0, R3, 0x1f, RZ ;  /* 0x0000001f03007819 */ /* 0x000fc800000006ff */
[----:B------:R-:W2:Y:S02]  /*3700*/  SYNCS.PHASECHK.TRANS64 P0, [UR7+0x150], R0 ;  /* 0x00015000ff0075a7 */ /* 0x000ea40008001007 */
[----:B-12---:R-:W-:Y:S05]  /*3710*/  @P0 EXIT ;  /* 0x000000000000094d */ /* 0x006fea0003800000 */
[----:B------:R-:W-:Y:S02]  /*3720*/  SHF.L.U32 R3, R3, 0x1f, RZ ;  /* 0x0000001f03037819 */ /* 0x000fe400000006ff */
[----:B------:R-:W-:-:S07]  /*3730*/  MOV R0, UR7 ;  /* 0x0000000700007c02 */ /* 0x000fce0008000f00 */
.L_x_69:
[----:B-1----:R1:W2:Y:S02]  /*3740*/  SYNCS.PHASECHK.TRANS64.TRYWAIT P0, [R0+URZ+0x150], R3 ;  /* 0x00015003000075a7 */ /* 0x0022a400080011ff */
[----:B--2---:R-:W-:Y:S05]  /*3750*/  @!P0 NANOSLEEP.SYNCS 0x989680 ;  /* 0x009896800000895d */ /* 0x004fea0003900000 */
[----:B------:R-:W2:Y:S02]  /*3760*/  @!P0 SYNCS.PHASECHK.TRANS64 P0, [R0+URZ+0x150], R3 ;  /* 0x00015003000085a7 */ /* 0x000ea400080010ff */
[----:B--2---:R-:W-:Y:S05]  /*3770*/  @P0 EXIT ;  /* 0x000000000000094d */ /* 0x004fea0003800000 */
[----:B------:R-:W-:Y:S05]  /*3780*/  BRA `(.L_x_69) ;  /* 0xfffffffc00ec7947 */ /* 0x000fea000383ffff */
.L_x_62:
[----:B------:R-:W-:Y:S05]  /*3790*/  BRA.U UP5, `(.L_x_70) ;  /* 0x0000000d05d47547 */ /* 0x000fea000b800000 */
[----:B------:R-:W-:Y:S01]  /*37a0*/  UMOV UR4, 0x40 ;  /* 0x0000004000047882 */ /* 0x000fe20000000000 */
[----:B------:R-:W-:Y:S01]  /*37b0*/  NOP ;  /* 0x0000000000007918 */ /* 0x000fe20000000000 */
[----:B------:R-:W-:Y:S01]  /*37c0*/  ULEA UR5, UR48, UR4, 0x18 ;  /* 0x0000000430057291 */ /* 0x000fe2000f8ec0ff */
[----:B------:R-:W-:Y:S02]  /*37d0*/  UMOV UR6, 0x400 ;  /* 0x0000040000067882 */ /* 0x000fe40000000000 */
[----:B------:R-:W-:-:S06]  /*37e0*/  ULEA UR6, UR48, UR6, 0x18 ;  /* 0x0000000630067291 */ /* 0x000fcc000f8ec0ff */
[----:B------:R-:W2:Y:S02]  /*37f0*/  LDS.U8 R0, [UR5+0x1c] ;  /* 0x00001c05ff007984 */ /* 0x000ea40008000000 */
[----:B--2---:R-:W-:-:S13]  /*3800*/  ISETP.NE.AND P0, PT, R0, RZ, PT ;  /* 0x000000ff0000720c */ /* 0x004fda0003f05270 */
[----:B------:R-:W-:Y:S05]  /*3810*/  @P0 BRA `(.L_x_71) ;  /* 0x0000000000580947 */ /* 0x000fea0003800000 */
[----:B------:R-:W-:-:S13]  /*3820*/  ELECT P0, URZ, PT ;  /* 0x0000000000ff782f */ /* 0x000fda0003800000 */
[----:B------:R-:W-:Y:S05]  /*3830*/  @!P0 BRA `(.L_x_72) ;  /* 0x0000000000608947 */ /* 0x000fea0003800000 */
[----:B------:R-:W-:Y:S01]  /*3840*/  UMOV UR4, 0x10 ;  /* 0x0000001000047882 */ /* 0x000fe20000000000 */
[----:B------:R-:W-:Y:S01]  /*3850*/  HFMA2 R0, -RZ, RZ, 0, 5.9604644775390625e-08 ;  /* 0x00000001ff007431 */ /* 0x000fe200000001ff */
[----:B------:R-:W-:-:S03]  /*3860*/  MOV R3, 0xffff ;  /* 0x0000ffff00037802 */ /* 0x000fc60000000f00 */
[----:B------:R-:W-:Y:S04]  /*3870*/  DEPBAR.LE SB2, 0x36 ;  /* 0x0000ad800000791a */ /* 0x000fe80000000000 */
[----:B------:R-:W2:Y:S02]  /*3880*/  UTCATOMSWS.FIND_AND_SET.ALIGN UP0, UR4, UR4 ;  /* 0x00000004000475e3 */ /* 0x000ea40008000800 */
[----:B--2---:R-:W-:Y:S01]  /*3890*/  MOV R4, UR4 ;  /* 0x0000000400047c02 */ /* 0x004fe20008000f00 */
[----:B------:R-:W-:Y:S06]  /*38a0*/  BRA.U UP0, `(.L_x_73) ;  /* 0x0000000100187547 */ /* 0x000fec000b800000 */
.L_x_74:
[----:B------:R-:W-:Y:S05]  /*38b0*/  NANOSLEEP 0x64 ;  /* 0x000000640000795d */ /* 0x000fea0003800000 */
[----:B------:R-:W-:-:S05]  /*38c0*/  UMOV UR4, 0x10 ;  /* 0x0000001000047882 */ /* 0x000fca0000000000 */
[----:B------:R-:W-:Y:S04]  /*38d0*/  DEPBAR.LE SB2, 0x36 ;  /* 0x0000ad800000791a */ /* 0x000fe80000000000 */
[----:B------:R-:W2:Y:S02]  /*38e0*/  UTCATOMSWS.FIND_AND_SET.ALIGN UP0, UR4, UR4 ;  /* 0x00000004000475e3 */ /* 0x000ea40008000800 */
[----:B--2---:R-:W-:Y:S01]  /*38f0*/  MOV R4, UR4 ;  /* 0x0000000400047c02 */ /* 0x004fe20008000f00 */
[----:B------:R-:W-:Y:S05]  /*3900*/  BRA.U !UP0, `(.L_x_74) ;  /* 0xfffffffd08e87547 */ /* 0x000fea000b83ffff */
.L_x_73:
[-C--:B------:R-:W-:Y:S02]  /*3910*/  SHF.L.U32 R3, R3, R4.reuse, RZ ;  /* 0x0000000403037219 */ /* 0x080fe400000006ff */
[----:B------:R-:W-:Y:S01]  /*3920*/  SHF.L.U32 R0, R0, R4, RZ ;  /* 0x0000000400007219 */ /* 0x000fe200000006ff */
[----:B------:R-:W-:Y:S02]  /*3930*/  IMAD.SHL.U32 R4, R4, 0x20, RZ ;  /* 0x0000002004047824 */ /* 0x000fe400078e00ff */
[----:B------:R2:W-:Y:S04]  /*3940*/  ATOMS.OR RZ, [UR5+0x14], R3 ;  /* 0x00001403ffff798c */ /* 0x0005e8000b000005 */
[----:B------:R2:W-:Y:S04]  /*3950*/  ATOMS.OR RZ, [UR5+0x18], R0 ;  /* 0x00001800ffff798c */ /* 0x0005e8000b000005 */
[----:B------:R2:W-:Y:S01]  /*3960*/  STS [UR6+0x1f0], R4 ;  /* 0x0001f004ff007988 */ /* 0x0005e20008000806 */
[----:B------:R-:W-:Y:S05]  /*3970*/  BRA `(.L_x_72) ;  /* 0x0000000000107947 */ /* 0x000fea0003800000 */
.L_x_71:
[----:B------:R-:W-:Y:S02]  /*3980*/  MOV R0, 0xffffffff ;  /* 0xffffffff00007802 */ /* 0x000fe40000000f00 */
[----:B------:R-:W-:-:S03]  /*3990*/  MOV R4, 0x39c0 ;  /* 0x000039c000047802 */ /* 0x000fc60000000f00 */
[----:B------:R2:W-:Y:S04]  /*39a0*/  STS [UR6+0x1f0], R0 ;  /* 0x0001f000ff007988 */ /* 0x0005e80008000806 */
[----:B-12--5:R-:W-:Y:S05]  /*39b0*/  CALL.REL.NOINC `($__internal_1_$__cuda_sm10x_tcgen05_guardrail_trap_phase_invalid_during_alloc) ;  /* 0x00000040006c7944 */ /* 0x026fea0003c00000 */
.L_x_72:
[----:B------:R-:W-:Y:S05]  /*39c0*/  WARPSYNC.ALL ;  /* 0x0000000000007948 */ /* 0x000fea0003800000 */
[----:B------:R-:W3:Y:S01]  /*39d0*/  S2UR UR4, SR_CgaCtaId ;  /* 0x00000000000479c3 */ /* 0x000ee20000008800 */
[----:B------:R-:W-:Y:S01]  /*39e0*/  UMOV UR26, 0x400 ;  /* 0x00000400001a7882 */ /* 0x000fe20000000000 */
[----:B------:R-:W-:-:S06]  /*39f0*/  NOP ;  /* 0x0000000000007918 */ /* 0x000fcc0000000000 */
[----:B------:R-:W-:Y:S06]  /*3a00*/  BAR.ARV 0x6, 0xa0 ;  /* 0x0182800000007b1d */ /* 0x000fec0000002000 */
[----:B------:R-:W4:Y:S01]  /*3a10*/  LDCU UR5, c[0x0][0x38c] ;  /* 0x00007180ff0577ac */ /* 0x000f220008000800 */
[----:B------:R-:W-:Y:S01]  /*3a20*/  LOP3.LUT R2, R2, 0xffff, RZ, 0xc0, !PT ;  /* 0x0000ffff02027812 */ /* 0x000fe200078ec0ff */
[----:B------:R-:W-:Y:S01]  /*3a30*/  IMAD.MOV.U32 R11, RZ, RZ, 0x1 ;  /* 0x00000001ff0b7424 */ /* 0x000fe200078e00ff */
[----:B------:R-:W-:Y:S01]  /*3a40*/  CS2R R8, SRZ ;  /* 0x0000000000087805 */ /* 0x000fe2000001ff00 */
[----:B------:R-:W1:Y:S01]  /*3a50*/  LDCU UR7, c[0x0][0x38c] ;  /* 0x00007180ff0777ac */ /* 0x000e620008000800 */
[----:B------:R-:W-:Y:S01]  /*3a60*/  R2UR UR27, R2 ;  /* 0x00000000021b72ca */ /* 0x000fe200000e0000 */
[----:B------:R-:W-:Y:S01]  /*3a70*/  IMAD.MOV.U32 R10, RZ, RZ, RZ ;  /* 0x000000ffff0a7224 */ /* 0x000fe200078e00ff */
[----:B------:R-:W-:Y:S01]  /*3a80*/  UMOV UR30, URZ ;  /* 0x000000ff001e7c82 */ /* 0x000fe20008000000 */
[----:B------:R-:W-:Y:S01]  /*3a90*/  UMOV UR24, URZ ;  /* 0x000000ff00187c82 */ /* 0x000fe20008000000 */
[----:B---3--:R-:W-:Y:S01]  /*3aa0*/  ULEA UR26, UR4, UR26, 0x18 ;  /* 0x0000001a041a7291 */ /* 0x008fe2000f8ec0ff */
[----:B------:R-:W-:Y:S01]  /*3ab0*/  UMOV UR38, 0x0 ;  /* 0x0000000000267882 */ /* 0x000fe20000000000 */
[----:B------:R-:W-:-:S02]  /*3ac0*/  UMOV UR39, 0x40804a0 ;  /* 0x040804a000277882 */ /* 0x000fc40000000000 */
[----:B------:R-:W-:Y:S02]  /*3ad0*/  UIADD3 UR4, UPT, UPT, UR26, 0x1300, URZ ;  /* 0x000013001a047890 */ /* 0x000fe4000fffe0ff */
[----:B------:R-:W-:Y:S02]  /*3ae0*/  UIADD3 UR6, UPT, UPT, UR26, 0x25300, URZ ;  /* 0x000253001a067890 */ /* 0x000fe4000fffe0ff */
[----:B----4-:R-:W-:Y:S01]  /*3af0*/  UIADD3 UR5, UPT, UPT, UR5, 0x7f, URZ ;  /* 0x0000007f05057890 */ /* 0x010fe2000fffe0ff */
[----:B--2---:R-:W2:Y:S01]  /*3b00*/  LDS R0, [UR26+0x1f0] ;  /* 0x0001f01aff007984 */ /* 0x004ea20008000800 */
[----:B-1----:R-:W-:Y:S01]  /*3b10*/  UMOV UR36, 0x0 ;  /* 0x0000000000247882 */ /* 0x002fe20000000000 */
[----:B------:R-:W-:Y:S01]  /*3b20*/  UMOV UR37, 0x40804a0 ;  /* 0x040804a000257882 */ /* 0x000fe20000000000 */
[----:B------:R-:W-:Y:S02]  /*3b30*/  USHF.R.S32.HI UR40, URZ, 0x1f, UR5 ;  /* 0x0000001fff287899 */ /* 0x000fe40008011405 */
[----:B------:R-:W-:-:S02]  /*3b40*/  UISETP.GE.AND UP4, UPT, UR7, 0x1, UPT ;  /* 0x000000010700788c */ /* 0x000fc4000bf86270 */
[----:B------:R-:W-:Y:S02]  /*3b50*/  ULEA.HI UR40, UR40, UR5, URZ, 0x7 ;  /* 0x0000000528287291 */ /* 0x000fe4000f8f38ff */
[----:B------:R-:W-:Y:S02]  /*3b60*/  USHF.R.U32.HI UR5, URZ, 0x4, UR4 ;  /* 0x00000004ff057899 */ /* 0x000fe40008011604 */
[----:B------:R-:W-:Y:S02]  /*3b70*/  USHF.R.S32.HI UR40, URZ, 0x7, UR40 ;  /* 0x00000007ff287899 */ /* 0x000fe40008011428 */
[----:B------:R-:W-:Y:S02]  /*3b80*/  USHF.R.U32.HI UR4, URZ, 0x4, UR6 ;  /* 0x00000004ff047899 */ /* 0x000fe40008011606 */
[----:B------:R-:W-:Y:S02]  /*3b90*/  UISETP.LT.AND UP0, UPT, UR40, 0x1, UPT ;  /* 0x000000012800788c */ /* 0x000fe4000bf01270 */
[----:B------:R-:W-:-:S02]  /*3ba0*/  ULOP3.LUT UR5, UR5, 0x3fff, URZ, 0xc0, !UPT ;  /* 0x00003fff05057892 */ /* 0x000fc4000f8ec0ff */
[----:B------:R-:W-:Y:S02]  /*3bb0*/  ULOP3.LUT UR4, UR4, 0x3fff, URZ, 0xc0, !UPT ;  /* 0x00003fff04047892 */ /* 0x000fe4000f8ec0ff */
[----:B------:R-:W-:Y:S02]  /*3bc0*/  USEL UR41, UR40, 0x1, !UP0 ;  /* 0x0000000128297887 */ /* 0x000fe4000c000000 */
[----:B------:R-:W-:Y:S02]  /*3bd0*/  ULOP3.LUT UR28, UR5, 0x10000, URZ, 0xfc, !UPT ;  /* 0x00010000051c7892 */ /* 0x000fe4000f8efcff */
[----:B------:R-:W-:Y:S02]  /*3be0*/  ULOP3.LUT UR29, UR4, 0x10000, URZ, 0xfc, !UPT ;  /* 0x00010000041d7892 */ /* 0x000fe4000f8efcff */
[----:B------:R-:W-:Y:S01]  /*3bf0*/  UIADD3 UR41, UPT, UPT, -UR41, URZ, URZ ;  /* 0x000000ff29297290 */ /* 0x000fe2000fffe1ff */
[----:B------:R-:W-:Y:S01]  /*3c00*/  UMOV UR34, 0x0 ;  /* 0x0000000000227882 */ /* 0x000fe20000000000 */
[----:B------:R-:W-:Y:S01]  /*3c10*/  UMOV UR35, 0x40804a0 ;  /* 0x040804a000237882 */ /* 0x000fe20000000000 */
[----:B------:R-:W-:Y:S01]  /*3c20*/  UMOV UR32, 0x0 ;  /* 0x0000000000207882 */ /* 0x000fe20000000000 */
[----:B------:R-:W-:Y:S01]  /*3c30*/  UMOV UR33, 0x40804a0 ;  /* 0x040804a000217882 */ /* 0x000fe20000000000 */
[----:B--2---:R-:W-:-:S15]  /*3c40*/  R2UR UR42, R0 ;  /* 0x00000000002a72ca */ /* 0x004fde00000e0000 */
.L_x_81:
[----:B------:R-:W-:Y:S02]  /*3c50*/  LEA R0, R10, UR26, 0x3 ;  /* 0x0000001a0a007c11 */ /* 0x000fe4000f8e18ff */
[----:B------:R-:W-:Y:S02]  /*3c60*/  SHF.L.U32 R5, R9, 0x1f, RZ ;  /* 0x0000001f09057819 */ /* 0x000fe400000006ff */
[----:B------:R-:W-:Y:S01]  /*3c70*/  PLOP3.LUT P0, PT, PT, PT, UP4, 0x80, 0x8 ;  /* 0x000000000008781c */ /* 0x000fe20003f0f048 */
[----:B------:R-:W-:Y:S01]  /*3c80*/  VIADD R3, R0, 0x150 ;  /* 0x0000015000037836 */ /* 0x000fe20000000000 */
[----:B-1----:R-:W1:Y:S02]  /*3c90*/  SYNCS.PHASECHK.TRANS64.TRYWAIT P1, [R0+URZ+0x140], R5 ;  /* 0x00014005000075a7 */ /* 0x002e6400080211ff */
[----:B-1----:R-:W-:Y:S09]  /*3ca0*/  @!P1 BRA `(.L_x_75) ;  /* 0x00000038007c9947 */ /* 0x002ff20003800000 */
.L_x_160:
[----:B------:R-:W-:Y:S01]  /*3cb0*/  LEA R4, R10, UR26, 0x4 ;  /* 0x0000001a0a047c11 */ /* 0x000fe2000f8e20ff */
[----:B------:R-:W-:Y:S01]  /*3cc0*/  @UP4 ULEA UR4, UR24, UR26, 0x3 ;  /* 0x0000001a18044291 */ /* 0x000fe2000f8e18ff */
[----:B------:R-:W-:Y:S01]  /*3cd0*/  PLOP3.LUT P1, PT, PT, PT, PT, 0x80, 0x8 ;  /* 0x000000000008781c */ /* 0x000fe20003f2f070 */
[----:B------:R-:W-:Y:S01]  /*3ce0*/  ULEA UR31, UR30, UR26, 0x3 ;  /* 0x0000001a1e1f7291 */ /* 0x000fe2000f8e18ff */
[----:B------:R-:W-:Y:S02]  /*3cf0*/  PRMT R3, RZ, 0x654, R3 ;  /* 0x00000654ff037816 */ /* 0x000fe40000000003 */
[----:B-1----:R-:W1:Y:S01]  /*3d00*/  LDS.128 R4, [R4+0x1d0] ;  /* 0x0001d00004047984 */ /* 0x002e620000000c00 */
[----:B------:R-:W-:Y:S02]  /*3d10*/  @P0 SHF.L.U32 R2, R8, 0x1f, RZ ;  /* 0x0000001f08020819 */ /* 0x000fe400000006ff */
[----:B------:R-:W-:Y:S01]  /*3d20*/  SHF.L.U32 R0, R11, 0x1f, RZ ;  /* 0x0000001f0b007819 */ /* 0x000fe200000006ff */
[----:B------:R-:W-:Y:S01]  /*3d30*/  @!PT LDS RZ, [RZ] ;  /* 0x00000000fffff984 */ /* 0x000fe20000000800 */
[----:B------:R-:W-:Y:S01]  /*3d40*/  @!PT LDS RZ, [RZ] ;  /* 0x00000000fffff984 */ /* 0x000fe20000000800 */
[----:B------:R-:W-:Y:S01]  /*3d50*/  @!PT LDS RZ, [RZ] ;  /* 0x00000000fffff984 */ /* 0x000fe20000000800 */
[----:B------:R-:W-:Y:S01]  /*3d60*/  @!PT LDS RZ, [RZ] ;  /* 0x00000000fffff984 */ /* 0x000fe20000000800 */
[----:B------:R2:W-:Y:S06]  /*3d70*/  MEMBAR.ALL.CTA ;  /* 0x0000000000007992 */ /* 0x0005ec0000008000 */
[----:B--2---:R-:W2:Y:S02]  /*3d80*/  FENCE.VIEW.ASYNC.S ;  /* 0x00000000000073c6 */ /* 0x004ea40000000000 */
[----:B--2---:R2:W-:Y:S01]  /*3d90*/  SYNCS.ARRIVE.TRANS64.RED.A1T0 RZ, [R3+URZ], RZ ;  /* 0x000000ff03ff79a7 */ /* 0x0045e200081004ff */
[----:B------:R2:W3:Y:S01]  /*3da0*/  @P0 SYNCS.PHASECHK.TRANS64.TRYWAIT P1, [UR4], R2 ;  /* 0x00000002ff0005a7 */ /* 0x0004e20008021104 */
[----:B------:R-:W-:-:S04]  /*3db0*/  ULEA.HI UR4, UR30, UR30, URZ, 0x1 ;  /* 0x0000001e1e047291 */ /* 0x000fc8000f8f08ff */
[----:B------:R-:W-:Y:S02]  /*3dc0*/  USHF.L.U32 UR11, UR4, 0x4, URZ ;  /* 0x00000004040b7899 */ /* 0x000fe400080006ff */
[----:B------:R-:W-:Y:S02]  /*3dd0*/  ULOP3.LUT UR4, UR4, 0xffe, URZ, 0xc0, !UPT ;  /* 0x00000ffe04047892 */ /* 0x000fe4000f8ec0ff */
[----:B------:R-:W-:Y:S02]  /*3de0*/  ULOP3.LUT UR11, UR11, 0xffffffe0, URZ, 0xc0, !UPT ;  /* 0xffffffe00b0b7892 */ /* 0x000fe4000f8ec0ff */
[----:B------:R-:W-:Y:S02]  /*3df0*/  UIADD3 UR4, UPT, UPT, -UR4, UR30, URZ ;  /* 0x0000001e04047290 */ /* 0x000fe4000fffe1ff */
[----:B------:R-:W-:Y:S01]  /*3e00*/  UIADD3 UR11, UPT, UPT, UR42, UR11, URZ ;  /* 0x0000000b2a0b7290 */ /* 0x000fe2000fffe0ff */
[----:B------:R-:W4:Y:S03]  /*3e10*/  SYNCS.PHASECHK.TRANS64.TRYWAIT P0, [UR31+0x180], R0 ;  /* 0x00018000ff0075a7 */ /* 0x000f26000800111f */
[----:B------:R-:W-:Y:S01]  /*3e20*/  ULEA UR11, UR4, UR11, 0x14 ;  /* 0x0000000b040b7291 */ /* 0x000fe2000f8ea0ff */
[----:B-1234-:R-:W-:Y:S11]  /*3e30*/  @!P0 BRA `(.L_x_76) ;  /* 0x00000038002c8947 */ /* 0x01eff60003800000 */
.L_x_162:
[----:B------:R-:W-:Y:S01]  /*3e40*/  IADD3 R10, PT, PT, R10, 0x1, RZ ;  /* 0x000000010a0a7810 */ /* 0x000fe20007ffe0ff */
[----:B------:R-:W-:Y:S06]  /*3e50*/  BRA.U !UP4, `(.L_x_77) ;  /* 0x000000010cc07547 */ /* 0x000fec000b800000 */
[----:B------:R-:W-:Y:S01]  /*3e60*/  UPLOP3.LUT UP2, UPT, UPT, UPT, UPT, 0x40, 0x4 ;  /* 0x000000000004789c */ /* 0x000fe20003f4e870 */
[----:B------:R-:W-:Y:S01]  /*3e70*/  UMOV UR23, UR41 ;  /* 0x0000002900177c82 */ /* 0x000fe20008000000 */
[----:B------:R-:W-:Y:S01]  /*3e80*/  UMOV UR22, UR40 ;  /* 0x0000002800167c82 */ /* 0x000fe20008000000 */
[----:B------:R-:W-:-:S08]  /*3e90*/  UMOV UR10, UR24 ;  /* 0x00000018000a7c82 */ /* 0x000fd00008000000 */
.L_x_80:
[----:B------:R-:W-:Y:S02]  /*3ea0*/  UIADD3 UR23, UPT, UPT, UR23, 0x1, URZ ;  /* 0x0000000117177890 */ /* 0x000fe4000fffe0ff */
[----:B--2---:R-:W-:Y:S02]  /*3eb0*/  ULEA UR5, UR10, UR26, 0x3 ;  /* 0x0000001a0a057291 */ /* 0x004fe4000f8e18ff */
[----:B------:R-:W-:Y:S01]  /*3ec0*/  UISETP.NE.AND UP3, UPT, UR23, URZ, UPT ;  /* 0x000000ff1700728c */ /* 0x000fe2000bf65270 */
[----:B---3--:R-:W-:Y:S10]  /*3ed0*/  @P1 BRA `(.L_x_78) ;  /* 0x00000000000c1947 */ /* 0x008ff40003800000 */
[----:B-1----:R-:W-:Y:S04]  /*3ee0*/  SHF.L.U32 R3, R8, 0x1f, RZ ;  /* 0x0000001f08037819 */ /* 0x002fe800000006ff */
[----:B------:R-:W1:Y:S02]  /*3ef0*/  SYNCS.PHASECHK.TRANS64.TRYWAIT P0, [UR5], R3 ;  /* 0x00000003ff0075a7 */ /* 0x000e640008001105 */
[----:B-1----:R-:W-:Y:S05]  /*3f00*/  @!P0 BRA `(.L_x_79) ;  /* 0x0000003800108947 */ /* 0x002fea0003800000 */
.L_x_78:
[----:B------:R-:W-:Y:S01]  /*3f10*/  UISETP.NE.AND UP0, UPT, UR22, 0x1, UPT ;  /* 0x000000011600788c */ /* 0x000fe2000bf05270 */
[----:B------:R-:W-:Y:S01]  /*3f20*/  PLOP3.LUT P1, PT, PT, PT, PT, 0x80, 0x8 ;  /* 0x000000000008781c */ /* 0x000fe20003f2f070 */
[----:B------:R-:W-:Y:S02]  /*3f30*/  UIADD3 UR4, UPT, UPT, UR10, 0x1, URZ ;  /* 0x000000010a047890 */ /* 0x000fe4000fffe0ff */
[----:B------:R-:W-:Y:S02]  /*3f40*/  UIADD3 UR25, UPT, UPT, UR5, 0x90, URZ ;  /* 0x0000009005197890 */ /* 0x000fe4000fffe0ff */
[----:B------:R-:W-:Y:S01]  /*3f50*/  UISETP.NE.AND UP1, UPT, UR4, 0x12, UPT ;  /* 0x000000120400788c */ /* 0x000fe2000bf25270 */
[----:B------:R-:W-:Y:S01]  /*3f60*/  PLOP3.LUT P0, PT, PT, PT, UP0, 0x80, 0x8 ;  /* 0x000000000008781c */ /* 0x000fe20003f0f008 */
[----:B------:R-:W-:Y:S02]  /*3f70*/  UIADD3 UR22, UPT, UPT, UR22, -0x1, URZ ;  /* 0xffffffff16167890 */ /* 0x000fe4000fffe0ff */
[----:B------:R-:W-:Y:S02]  /*3f80*/  USEL UR6, URZ, 0x1, UP1 ;  /* 0x00000001ff067887 */ /* 0x000fe40008800000 */
[----:B------:R-:W-:Y:S01]  /*3f90*/  USEL UR24, UR4, URZ, UP1 ;  /* 0x000000ff04187287 */ /* 0x000fe20008800000 */
[----:B------:R-:W-:Y:S01]  /*3fa0*/  UMOV UR7, 0x40004040 ;  /* 0x4000404000077882 */ /* 0x000fe20000000000 */
[----:B------:R-:W-:Y:S02]  /*3fb0*/  UMOV UR5, 0x40004040 ;  /* 0x4000404000057882 */ /* 0x000fe40000000000 */
[----:B------:R-:W-:Y:S01]  /*3fc0*/  @UP0 ULEA UR4, UR24, UR26, 0x3 ;  /* 0x0000001a18040291 */ /* 0x000fe2000f8e18ff */
[----:B------:R-:W-:Y:S01]  /*3fd0*/  LOP3.LUT R8, R8, UR6, RZ, 0x3c, !PT ;  /* 0x0000000608087c12 */ /* 0x000fe2000f8e3cff */
[----:B------:R-:W-:Y:S01]  /*3fe0*/  ULEA UR6, UR10, UR29, 0x8 ;  /* 0x0000001d0a067291 */ /* 0x000fe2000f8e40ff */
[----:B------:R-:W-:Y:S02]  /*3ff0*/  UMOV UR21, 0x40004040 ;  /* 0x4000404000157882 */ /* 0x000fe40000000000 */
[----:B-1----:R-:W-:Y:S01]  /*4000*/  @P0 SHF.L.U32 R0, R8, 0x1f, RZ ;  /* 0x0000001f08000819 */ /* 0x002fe200000006ff */
[----:B------:R-:W-:Y:S02]  /*4010*/  UIADD3 UR20, UPT, UPT, UR6, 0x2, URZ ;  /* 0x0000000206147890 */ /* 0x000fe4000fffe0ff */
[----:B------:R-:W-:Y:S01]  /*4020*/  UIADD3 UR16, UPT, UPT, UR6, 0x4, URZ ;  /* 0x0000000406107890 */ /* 0x000fe2000fffe0ff */
[----:B------:R2:W3:Y:S01]  /*4030*/  @P0 SYNCS.PHASECHK.TRANS64.TRYWAIT P1, [UR4], R0 ;  /* 0x00000000ff0005a7 */ /* 0x0004e20008021104 */
[----:B------:R-:W-:Y:S02]  /*4040*/  ULEA UR4, UR10, UR28, 0x9 ;  /* 0x0000001c0a047291 */ /* 0x000fe4000f8e48ff */
[----:B------:R-:W-:Y:S02]  /*4050*/  UIADD3 UR12, UPT, UPT, UR6, 0x6, URZ ;  /* 0x00000006060c7890 */ /* 0x000fe4000fffe0ff */
[----:B------:R-:W-:Y:S02]  /*4060*/  UIADD3 UR18, UPT, UPT, UR4, 0x2, URZ ;  /* 0x0000000204127890 */ /* 0x000fe4000fffe0ff */
[----:B------:R-:W-:Y:S02]  /*4070*/  UIADD3 UR14, UPT, UPT, UR4, 0x4, URZ ;  /* 0x00000004040e7890 */ /* 0x000fe4000fffe0ff */
[----:B------:R-:W-:Y:S01]  /*4080*/  UIADD3 UR8, UPT, UPT, UR4, 0x6, URZ ;  /* 0x0000000604087890 */ /* 0x000fe2000fffe0ff */
[----:B------:R2:W-:Y:S01]  /*4090*/  UTCIMMA gdesc[UR4], gdesc[UR6], tmem[UR11], tmem[UR38], idesc[UR39], UP2 ;  /* 0x00ff2606040075ea */ /* 0x0005e2000900010b */
[----:B------:R-:W-:Y:S01]  /*40a0*/  UPLOP3.LUT UP2, UPT, UPT, UPT, UPT, 0x80, 0x8 ;  /* 0x000000000008789c */ /* 0x000fe20003f4f070 */
[----:B------:R-:W-:Y:S01]  /*40b0*/  UMOV UR19, 0x40004040 ;  /* 0x4000404000137882 */ /* 0x000fe20000000000 */
[----:B------:R-:W-:Y:S01]  /*40c0*/  UMOV UR17, 0x40004040 ;  /* 0x4000404000117882 */ /* 0x000fe20000000000 */
[----:B------:R2:W-:Y:S01]  /*40d0*/  UTCIMMA gdesc[UR18], gdesc[UR20], tmem[UR11], tmem[UR36], idesc[UR37], UPT ;  /* 0x00ff2414120075ea */ /* 0x0005e2000b80010b */
[----:B------:R-:W-:Y:S01]  /*40e0*/  UMOV UR15, 0x40004040 ;  /* 0x40004040000f7882 */ /* 0x000fe20000000000 */
[----:B------:R-:W-:Y:S01]  /*40f0*/  UMOV UR13, 0x40004040 ;  /* 0x40004040000d7882 */ /* 0x000fe20000000000 */
[----:B------:R-:W-:Y:S01]  /*4100*/  UMOV UR9, 0x40004040 ;  /* 0x4000404000097882 */ /* 0x000fe20000000000 */
[----:B------:R2:W-:Y:S01]  /*4110*/  UTCIMMA gdesc[UR14], gdesc[UR16], tmem[UR11], tmem[UR34], idesc[UR35], UPT ;  /* 0x00ff22100e0075ea */ /* 0x0005e2000b80010b */
[----:B------:R2:W-:Y:S01]  /*4120*/  UTCIMMA gdesc[UR8], gdesc[UR12], tmem[UR11], tmem[UR32], idesc[UR33], UPT ;  /* 0x00ff200c080075ea */ /* 0x0005e2000b80010b */
[----:B------:R2:W-:Y:S01]  /*4130*/  UTCBAR.MULTICAST [UR25], URZ, UR27 ;  /* 0x000000ff190073e9 */ /* 0x0005e2000800081b */
[----:B------:R-:W-:Y:S01]  /*4140*/  UMOV UR10, UR24 ;  /* 0x00000018000a7c82 */ /* 0x000fe20008000000 */
[----:B------:R-:W-:Y:S05]  /*4150*/  BRA.U UP3, `(.L_x_80) ;  /* 0xfffffffd03507547 */ /* 0x000fea000b83ffff */
.L_x_77:
[----:B--2---:R-:W-:Y:S01]  /*4160*/  UIADD3 UR4, UPT, UPT, UR30, 0x1, URZ ;  /* 0x000000011e047890 */ /* 0x004fe2000fffe0ff */
[----:B------:R-:W-:Y:S01]  /*4170*/  LOP3.LUT P0, RZ, R6, 0x1, RZ, 0xc0, !PT ;  /* 0x0000000106ff7812 */ /* 0x000fe2000780c0ff */
[----:B------:R-:W-:Y:S01]  /*4180*/  UIADD3 UR5, UPT, UPT, UR31, 0x160, URZ ;  /* 0x000001601f057890 */ /* 0x000fe2000fffe0ff */
[----:B---3--:R-:W-:Y:S01]  /*4190*/  ISETP.NE.AND P1, PT, R10, 0x2, PT ;  /* 0x000000020a00780c */ /* 0x008fe20003f25270 */
[----:B------:R-:W-:-:S03]  /*41a0*/  UISETP.NE.AND UP0, UPT, UR4, 0x4, UPT ;  /* 0x000000040400788c */ /* 0x000fc6000bf05270 */
[----:B-1----:R-:W-:Y:S01]  /*41b0*/  SEL R0, RZ, 0x1, P1 ;  /* 0x00000001ff007807 */ /* 0x002fe20000800000 */
[----:B------:R-:W-:Y:S01]  /*41c0*/  USEL UR6, URZ, 0x1, UP0 ;  /* 0x00000001ff067887 */ /* 0x000fe20008000000 */
[----:B------:R-:W-:Y:S01]  /*41d0*/  SEL R10, R10, RZ, P1 ;  /* 0x000000ff0a0a7207 */ /* 0x000fe20000800000 */
[----:B------:R-:W-:Y:S01]  /*41e0*/  USEL UR30, UR4, URZ, UP0 ;  /* 0x000000ff041e7287 */ /* 0x000fe20008000000 */
[----:B------:R1:W-:Y:S01]  /*41f0*/  UTCBAR [UR5], URZ ;  /* 0x000000ff050073e9 */ /* 0x0003e200080000ff */
[----:B------:R-:W-:Y:S02]  /*4200*/  LOP3.LUT R9, R9, R0, RZ, 0x3c, !PT ;  /* 0x0000000009097212 */ /* 0x000fe400078e3cff */
[----:B------:R-:W-:Y:S01]  /*4210*/  LOP3.LUT R11, R11, UR6, RZ, 0x3c, !PT ;  /* 0x000000060b0b7c12 */ /* 0x000fe2000f8e3cff */
[----:B------:R-:W-:Y:S07]  /*4220*/  @P0 BRA `(.L_x_81) ;  /* 0xfffffff800880947 */ /* 0x000fee000383ffff */
[----:B------:R-:W2:Y:S01]  /*4230*/  S2UR UR8, SR_CgaCtaId ;  /* 0x00000000000879c3 */ /* 0x000ea20000008800 */
[----:B------:R-:W-:Y:S01]  /*4240*/  ELECT P0, URZ, PT ;  /* 0x0000000000ff782f */ /* 0x000fe20003800000 */
[----:B------:R-:W-:Y:S01]  /*4250*/  IMAD.MOV.U32 R0, RZ, RZ, 0x1 ;  /* 0x00000001ff007424 */ /* 0x000fe200078e00ff */
[----:B------:R-:W-:Y:S01]  /*4260*/  UIADD3 UR26, UPT, UPT, UR26, 0x180, URZ ;  /* 0x000001801a1a7890 */ /* 0x000fe2000fffe0ff */
[----:B------:R-:W-:Y:S01]  /*4270*/  SHF.L.U32 R3, R11, 0x1f, RZ ;  /* 0x0000001f0b037819 */ /* 0x000fe200000006ff */
[----:B------:R-:W-:-:S03]  /*4280*/  UMOV UR4, 0x40 ;  /* 0x0000004000047882 */ /* 0x000fc60000000000 */
[----:B------:R-:W-:Y:S01]  /*4290*/  UVIRTCOUNT.DEALLOC.SMPOOL 0x80 ;  /* 0x000000800000784c */ /* 0x000fe20000000000 */
[----:B--2---:R-:W-:Y:S02]  /*42a0*/  ULEA UR8, UR8, UR4, 0x18 ;  /* 0x0000000408087291 */ /* 0x004fe4000f8ec0ff */
[----:B------:R-:W-:-:S07]  /*42b0*/  ULEA UR4, UR30, UR26, 0x3 ;  /* 0x0000001a1e047291 */ /* 0x000fce000f8e18ff */
[----:B------:R2:W-:Y:S02]  /*42c0*/  @P0 STS.U8 [UR8+0x1c], R0 ;  /* 0x00001c00ff000988 */ /* 0x0005e40008000008 */
[----:B------:R-:W3:Y:S02]  /*42d0*/  SYNCS.PHASECHK.TRANS64.TRYWAIT P0, [UR4], R3 ;  /* 0x00000003ff0075a7 */ /* 0x000ee40008001104 */
[----:B--23--:R-:W-:Y:S05]  /*42e0*/  @!P0 BRA `(.L_x_82) ;  /* 0x0000003400308947 */ /* 0x00cfea0003800000 */
.L_x_165:
[----:B------:R-:W-:-:S04]  /*42f0*/  UIADD3 UR4, UPT, UPT, UR30, 0x1, URZ ;  /* 0x000000011e047890 */ /* 0x000fc8000fffe0ff */
[----:B------:R-:W-:-:S04]  /*4300*/  UISETP.NE.AND UP0, UPT, UR4, 0x4, UPT ;  /* 0x000000040400788c */ /* 0x000fc8000bf05270 */
[----:B------:R-:W-:Y:S02]  /*4310*/  USEL UR6, URZ, 0x1, UP0 ;  /* 0x00000001ff067887 */ /* 0x000fe40008000000 */
[----:B------:R-:W-:-:S04]  /*4320*/  USEL UR4, UR4, URZ, UP0 ;  /* 0x000000ff04047287 */ /* 0x000fc80008000000 */
[----:B-1----:R-:W-:Y:S01]  /*4330*/  ULEA UR5, UR4, UR26, 0x3 ;  /* 0x0000001a04057291 */ /* 0x002fe2000f8e18ff */
[----:B------:R-:W-:-:S04]  /*4340*/  LOP3.LUT R2, R11, UR6, RZ, 0x3c, !PT ;  /* 0x000000060b027c12 */ /* 0x000fc8000f8e3cff */
[----:B--2---:R-:W-:-:S04]  /*4350*/  SHF.L.U32 R3, R2, 0x1f, RZ ;  /* 0x0000001f02037819 */ /* 0x004fc800000006ff */
[----:B------:R-:W1:Y:S02]  /*4360*/  SYNCS.PHASECHK.TRANS64.TRYWAIT P0, [UR5], R3 ;  /* 0x00000003ff0075a7 */ /* 0x000e640008001105 */
[----:B-1----:R-:W-:Y:S05]  /*4370*/  @!P0 BRA `(.L_x_83) ;  /* 0x0000003400248947 */ /* 0x002fea0003800000 */
.L_x_167:
        /* <DEDUP_REMOVED lines=9> */
.L_x_169:
[----:B------:R-:W-:-:S04]  /*4410*/  UIADD3 UR4, UPT, UPT, UR4, 0x1, URZ ;  /* 0x0000000104047890 */ /* 0x000fc8000fffe0ff */
[----:B------:R-:W-:-:S04]  /*4420*/  UISETP.NE.AND UP0, UPT, UR4, 0x4, UPT ;  /* 0x000000040400788c */ /* 0x000fc8000bf05270 */
[----:B------:R-:W-:Y:S02]  /*4430*/  USEL UR5, URZ, 0x1, UP0 ;  /* 0x00000001ff057887 */ /* 0x000fe40008000000 */
[----:B------:R-:W-:-:S04]  /*4440*/  USEL UR4, UR4, URZ, UP0 ;  /* 0x000000ff04047287 */ /* 0x000fc80008000000 */
[----:B------:R-:W-:Y:S01]  /*4450*/  ULEA UR4, UR4, UR26, 0x3 ;  /* 0x0000001a04047291 */ /* 0x000fe2000f8e18ff */
[----:B-1----:R-:W-:-:S04]  /*4460*/  LOP3.LUT R3, R2, UR5, RZ, 0x3c, !PT ;  /* 0x0000000502037c12 */ /* 0x002fc8000f8e3cff */
[----:B------:R-:W-:-:S04]  /*4470*/  SHF.L.U32 R3, R3, 0x1f, RZ ;  /* 0x0000001f03037819 */ /* 0x000fc800000006ff */
[----:B------:R-:W1:Y:S02]  /*4480*/  SYNCS.PHASECHK.TRANS64.TRYWAIT P0, [UR4], R3 ;  /* 0x00000003ff0075a7 */ /* 0x000e640008001104 */
[----:B-1----:R-:W-:Y:S05]  /*4490*/  @!P0 BRA `(.L_x_85) ;  /* 0x00000034000c8947 */ /* 0x002fea0003800000 */
.L_x_171:
[----:B------:R-:W-:Y:S01]  /*44a0*/  NOP ;  /* 0x0000000000007918 */ /* 0x000fe20000000000 */
[----:B-1----:R-:W1:Y:S01]  /*44b0*/  LDS R0, [UR8+0x14] ;  /* 0x00001408ff007984 */ /* 0x002e620008000800 */
[----:B------:R-:W-:Y:S01]  /*44c0*/  ULOP3.LUT UR4, UR42, 0xffff, URZ, 0xc0, !UPT ;  /* 0x0000ffff2a047892 */ /* 0x000fe2000f8ec0ff */
[----:B------:R-:W-:Y:S01]  /*44d0*/  UMOV UR5, 0xffff ;  /* 0x0000ffff00057882 */ /* 0x000fe20000000000 */
[----:B------:R-:W-:Y:S02]  /*44e0*/  UMOV UR6, 0x1 ;  /* 0x0000000100067882 */ /* 0x000fe40000000000 */
[----:B------:R-:W-:-:S04]  /*44f0*/  USHF.R.U32.HI UR4, URZ, 0x5, UR4 ;  /* 0x00000005ff047899 */ /* 0x000fc80008011604 */
[----:B------:R-:W-:Y:S02]  /*4500*/  USHF.L.U32 UR5, UR5, UR4, URZ ;  /* 0x0000000405057299 */ /* 0x000fe400080006ff */
[----:B------:R-:W-:-:S04]  /*4510*/  USHF.L.U32 UR4, UR6, UR4, URZ ;  /* 0x0000000406047299 */ /* 0x000fc800080006ff */
[----:B-1----:R-:W-:-:S04]  /*4520*/  LOP3.LUT R0, R0, UR5, RZ, 0xc0, !PT ;  /* 0x0000000500007c12 */ /* 0x002fc8000f8ec0ff */
[----:B------:R-:W-:-:S13]  /*4530*/  ISETP.NE.AND P0, PT, R0, UR5, PT ;  /* 0x0000000500007c0c */ /* 0x000fda000bf05270 */
[----:B------:R-:W-:Y:S05]  /*4540*/  @P0 BRA `(.L_x_86) ;  /* 0x0000000000580947 */ /* 0x000fea0003800000 */
[----:B------:R-:W1:Y:S02]  /*4550*/  LDS R0, [UR8+0x18] ;  /* 0x00001808ff007984 */ /* 0x000e640008000800 */
[----:B-1----:R-:W-:-:S04]  /*4560*/  LOP3.LUT R0, R0, UR4, RZ, 0xc0, !PT ;  /* 0x0000000400007c12 */ /* 0x002fc8000f8ec0ff */
[----:B------:R-:W-:-:S13]  /*4570*/  ISETP.NE.AND P0, PT, R0, UR4, PT ;  /* 0x0000000400007c0c */ /* 0x000fda000bf05270 */
[----:B------:R-:W-:Y:S05]  /*4580*/  @P0 BRA `(.L_x_87) ;  /* 0x00000000003c0947 */ /* 0x000fea0003800000 */
[----:B------:R-:W1:Y:S01]  /*4590*/  S2R R2, SR_LANEID ;  /* 0x0000000000027919 */ /* 0x000e620000000000 */
[----:B------:R-:W-:Y:S01]  /*45a0*/  ULOP3.LUT UR5, URZ, UR5, URZ, 0x33, !UPT ;  /* 0x00000005ff057292 */ /* 0x000fe2000f8e33ff */
[----:B------:R-:W-:Y:S01]  /*45b0*/  LOP3.LUT R4, RZ, UR4, RZ, 0x33, !PT ;  /* 0x00000004ff047c12 */ /* 0x000fe2000f8e33ff */
[----:B------:R-:W-:Y:S02]  /*45c0*/  VOTEU.ANY UR4, UPT, PT ;  /* 0x0000000000047886 */ /* 0x000fe400038e0100 */
[----:B------:R-:W-:Y:S01]  /*45d0*/  UFLO.U32 UR4, UR4 ;  /* 0x00000004000472bd */ /* 0x000fe200080e0000 */
[----:B------:R-:W2:Y:S01]  /*45e0*/  REDUX UR6, R4 ;  /* 0x00000000040673c4 */ /* 0x000ea20000000000 */
[----:B------:R-:W-:-:S06]  /*45f0*/  IMAD.U32 R0, RZ, RZ, UR5 ;  /* 0x00000005ff007e24 */ /* 0x000fcc000f8e00ff */
[----:B------:R3:W-:Y:S01]  /*4600*/  UTCATOMSWS.AND URZ, UR5 ;  /* 0x0000000500ff79e3 */ /* 0x0007e20008000000 */
[----:B------:R-:W4:Y:S01]  /*4610*/  REDUX UR7, R0 ;  /* 0x00000000000773c4 */ /* 0x000f220000000000 */
[----:B-1----:R-:W-:Y:S01]  /*4620*/  ISETP.EQ.U32.AND P0, PT, R2, UR4, PT ;  /* 0x0000000402007c0c */ /* 0x002fe2000bf02070 */
[----:B--2---:R-:W-:Y:S01]  /*4630*/  IMAD.U32 R2, RZ, RZ, UR6 ;  /* 0x00000006ff027e24 */ /* 0x004fe2000f8e00ff */
[----:B----4-:R-:W-:-:S11]  /*4640*/  MOV R3, UR7 ;  /* 0x0000000700037c02 */ /* 0x010fd60008000f00 */
[----:B------:R3:W-:Y:S04]  /*4650*/  @P0 ATOMS.AND RZ, [UR8+0x14], R3 ;  /* 0x00001403ffff098c */ /* 0x0007e8000a800008 */
[----:B------:R3:W-:Y:S01]  /*4660*/  @P0 ATOMS.AND RZ, [UR8+0x18], R2 ;  /* 0x00001802ffff098c */ /* 0x0007e2000a800008 */
[----:B------:R-:W-:Y:S05]  /*4670*/  BRA `(.L_x_88) ;  /* 0x0000000000147947 */ /* 0x000fea0003800000 */
.L_x_87:
[----:B------:R-:W-:Y:S02]  /*4680*/  MOV R2, 0x46a0 ;  /* 0x000046a000027802 */ /* 0x000fe40000000f00 */
[----:B-----5:R-:W-:Y:S05]  /*4690*/  CALL.REL.NOINC `($__internal_0_$__cuda_sm10x_tcgen05_guardrail_trap_col_being_dealloced_not_returned_by_alloc) ;  /* 0x0000003400287944 */ /* 0x020fea0003c00000 */
[----:B------:R-:W-:Y:S05]  /*46a0*/  BRA `(.L_x_88) ;  /* 0x0000000000087947 */ /* 0x000fea0003800000 */
.L_x_86:
[----:B------:R-:W-:Y:S02]  /*46b0*/  MOV R2, 0x46d0 ;  /* 0x000046d000027802 */ /* 0x000fe40000000f00 */
[----:B-----5:R-:W-:Y:S05]  /*46c0*/  CALL.REL.NOINC `($__internal_2_$__cuda_sm10x_tcgen05_guardrail_trap_unallocated_columns_being_dealloced) ;  /* 0x0000003400347944 */ /* 0x020fea0003c00000 */
.L_x_88:
[----:B------:R-:W-:Y:S01]  /*46d0*/  NOP ;  /* 0x0000000000007918 */ /* 0x000fe20000000000 */
[----:B---3--:R-:W-:Y:S05]  /*46e0*/  EXIT ;  /* 0x000000000000794d */ /* 0x008fea0003800000 */
.L_x_70:
[----:B------:R-:W-:-:S09]  /*46f0*/  UISETP.NE.OR UP0, UPT, UR18, 0x3, !UP3 ;  /* 0x000000031200788c */ /* 0x000fd2000df05670 */
[----:B------:R-:W-:Y:S05]  /*4700*/  BRA.U UP0, `(.L_x_89) ;  /* 0x0000000d00347547 */ /* 0x000fea000b800000 */
[----:B------:R-:W2:Y:S01]  /*4710*/  LDCU.64 UR4, c[0x0][0x888] ;  /* 0x00011100ff0477ac */ /* 0x000ea20008000a00 */
[----:B------:R-:W3:Y:S01]  /*4720*/  LDC.64 R12, c[0x0][0x348] ;  /* 0x0000d200ff0c7b82 */ /* 0x000ee20000000a00 */
[----:B------:R-:W-:Y:S02]  /*4730*/  HFMA2 R9, -RZ, RZ, 0, 0 ;  /* 0x00000000ff097431 */ /* 0x000fe400000001ff */
[----:B------:R-:W-:Y:S01]  /*4740*/  IMAD.MOV.U32 R11, RZ, RZ, 0x1 ;  /* 0x00000001ff0b7424 */ /* 0x000fe200078e00ff */
[----:B------:R-:W4:Y:S01]  /*4750*/  LDCU UR33, c[0x0][0x370] ;  /* 0x00006e00ff2177ac */ /* 0x000f220008000800 */
[----:B------:R-:W-:Y:S01]  /*4760*/  IMAD.MOV.U32 R10, RZ, RZ, RZ ;  /* 0x000000ffff0a7224 */ /* 0x000fe200078e00ff */
[----:B------:R-:W-:Y:S01]  /*4770*/  MOV R8, 0x800 ;  /* 0x0000080000087802 */ /* 0x000fe20000000f00 */
[----:B------:R-:W4:Y:S01]  /*4780*/  LDCU.128 UR28, c[0x0][0xb10] ;  /* 0x00016200ff1c77ac */ /* 0x000f220008000c00 */
[----:B------:R-:W1:Y:S01]  /*4790*/  LDCU UR32, c[0x0][0x374] ;  /* 0x00006e80ff2077ac */ /* 0x000e620008000800 */
[----:B------:R-:W1:Y:S01]  /*47a0*/  LDCU.64 UR26, c[0x0][0x890] ;  /* 0x00011200ff1a77ac */ /* 0x000e620008000a00 */
[----:B--2---:R-:W-:Y:S01]  /*47b0*/  UISETP.NE.U32.AND UP0, UPT, UR4, URZ, UPT ;  /* 0x000000ff0400728c */ /* 0x004fe2000bf05070 */
[----:B------:R-:W2:Y:S01]  /*47c0*/  LDCU UR16, c[0x0][0xb0c] ;  /* 0x00016180ff1077ac */ /* 0x000ea20008000800 */
[----:B------:R-:W3:Y:S01]  /*47d0*/  LDCU UR38, c[0x0][0xb20] ;  /* 0x00016400ff2677ac */ /* 0x000ee20008000800 */
[----:B------:R-:W3:Y:S01]  /*47e0*/  LDCU UR4, c[0x0][0xb30] ;  /* 0x00016600ff0477ac */ /* 0x000ee20008000800 */
[----:B------:R-:W-:Y:S01]  /*47f0*/  UMOV UR17, 0x400 ;  /* 0x0000040000117882 */ /* 0x000fe20000000000 */
[----:B----4-:R-:W-:-:S02]  /*4800*/  UIMAD.WIDE.U32 UR6, UR33, UR28, URZ ;  /* 0x0000001c210672a5 */ /* 0x010fc4000f8e00ff */
[----:B-1----:R-:W-:Y:S02]  /*4810*/  UIMAD.WIDE.U32 UR8, UR32, UR31, URZ ;  /* 0x0000001f200872a5 */ /* 0x002fe4000f8e00ff */
[----:B------:R-:W-:Y:S02]  /*4820*/  ULEA UR17, UR48, UR17, 0x18 ;  /* 0x0000001130117291 */ /* 0x000fe4000f8ec0ff */
[----:B------:R-:W-:Y:S02]  /*4830*/  UISETP.NE.AND.EX UP5, UPT, UR5, URZ, UPT, UP0 ;  /* 0x000000ff0500728c */ /* 0x000fe4000bfa5300 */
[----:B------:R-:W-:Y:S02]  /*4840*/  UISETP.NE.U32.AND UP6, UPT, UR26, URZ, UPT ;  /* 0x000000ff1a00728c */ /* 0x000fe4000bfc5070 */
[----:B------:R-:W-:Y:S02]  /*4850*/  UIADD3 UR5, UPT, UPT, UR17, 0x120, URZ ;  /* 0x0000012011057890 */ /* 0x000fe4000fffe0ff */
[----:B------:R-:W-:Y:S01]  /*4860*/  UISETP.NE.AND UP0, UPT, UR42, 0x1, UPT ;  /* 0x000000012a00788c */ /* 0x000fe2000bf05270 */
[----:B------:R-:W-:Y:S01]  /*4870*/  UMOV UR35, UR7 ;  /* 0x0000000700237c82 */ /* 0x000fe20008000000 */
[----:B------:R-:W-:Y:S01]  /*4880*/  UMOV UR34, UR9 ;  /* 0x0000000900227c82 */ /* 0x000fe20008000000 */
[----:B------:R-:W-:-:S02]  /*4890*/  USEL UR37, URZ, 0x1, UP4 ;  /* 0x00000001ff257887 */ /* 0x000fc4000a000000 */
[----:B--2---:R-:W-:Y:S02]  /*48a0*/  UISETP.NE.AND UP0, UPT, UR16, 0x1, UPT ;  /* 0x000000011000788c */ /* 0x004fe4000bf05270 */
[----:B------:R-:W-:Y:S02]  /*48b0*/  UPLOP3.LUT UP4, UPT, UPT, UPT, UPT, 0x40, 0x4 ;  /* 0x000000000004789c */ /* 0x000fe40003f8e870 */
[----:B------:R-:W-:Y:S01]  /*48c0*/  UISETP.GE.AND UP2, UPT, UR42, 0x1, UPT ;  /* 0x000000012a00788c */ /* 0x000fe2000bf46270 */
[----:B------:R-:W1:Y:S01]  /*48d0*/  LDCU.64 UR14, c[0x0][0xb28] ;  /* 0x00016500ff0e77ac */ /* 0x000e620008000a00 */
[----:B------:R-:W-:Y:S02]  /*48e0*/  UISETP.NE.AND.EX UP6, UPT, UR27, URZ, UPT, UP6 ;  /* 0x000000ff1b00728c */ /* 0x000fe4000bfc5360 */
[----:B------:R-:W-:Y:S02]  /*48f0*/  UPRMT UR48, UR48, 0x654, UR5 ;  /* 0x0000065430307896 */ /* 0x000fe40008000005 */
[----:B------:R-:W-:-:S02]  /*4900*/  USHF.R.U32.HI UR35, URZ, UR29, UR35 ;  /* 0x0000001dff237299 */ /* 0x000fc40008011623 */
[----:B---3--:R-:W-:Y:S02]  /*4910*/  USHF.R.U32.HI UR34, URZ, UR38, UR34 ;  /* 0x00000026ff227299 */ /* 0x008fe40008011622 */
[----:B------:R-:W-:Y:S02]  /*4920*/  UISETP.NE.AND UP0, UPT, UR30, 0x1, UPT ;  /* 0x000000011e00788c */ /* 0x000fe4000bf05270 */
[----:B------:R-:W-:-:S11]  /*4930*/  UISETP.NE.AND UP3, UPT, UR4, 0x1, UPT ;  /* 0x000000010400788c */ /* 0x000fd6000bf65270 */
.L_x_97:
[C---:B------:R-:W-:Y:S02]  /*4940*/  LEA R3, R10.reuse, UR17, 0x3 ;  /* 0x000000110a037c11 */ /* 0x040fe4000f8e18ff */
[----:B------:R-:W-:Y:S02]  /*4950*/  SHF.L.U32 R0, R9, 0x1f, RZ ;  /* 0x0000001f09007819 */ /* 0x000fe400000006ff */
[----:B------:R-:W-:Y:S02]  /*4960*/  LEA R5, R10, UR17, 0x4 ;  /* 0x000000110a057c11 */ /* 0x000fe4000f8e20ff */
[----:B--2---:R-:W2:Y:S02]  /*4970*/  SYNCS.PHASECHK.TRANS64.TRYWAIT P0, [R3+URZ+0x140], R0 ;  /* 0x00014000030075a7 */ /* 0x004ea400080011ff */
[----:B--2---:R-:W-:Y:S05]  /*4980*/  @!P0 BRA `(.L_x_90) ;  /* 0x0000002c00e88947 */ /* 0x004fea0003800000 */
.L_x_172:
[----:B------:R-:W3:Y:S01]  /*4990*/  LDS.128 R4, [R5+0x1d0] ;  /* 0x0001d00005047984 */ /* 0x000ee20000000c00 */
[----:B------:R-:W-:Y:S01]  /*49a0*/  UISETP.GE.AND UP0, UPT, UR42, 0x1, UPT ;  /* 0x000000012a00788c */ /* 0x000fe2000bf06270 */
[----:B------:R-:W-:Y:S01]  /*49b0*/  @!PT LDS RZ, [RZ] ;  /* 0x00000000fffff984 */ /* 0x000fe20000000800 */
[----:B------:R-:W-:Y:S01]  /*49c0*/  @!PT LDS RZ, [RZ] ;  /* 0x00000000fffff984 */ /* 0x000fe20000000800 */
[----:B------:R-:W-:Y:S01]  /*49d0*/  @!PT LDS RZ, [RZ] ;  /* 0x00000000fffff984 */ /* 0x000fe20000000800 */
[----:B------:R-:W-:Y:S01]  /*49e0*/  @!PT LDS RZ, [RZ] ;  /* 0x00000000fffff984 */ /* 0x000fe20000000800 */
[----:B------:R4:W-:Y:S06]  /*49f0*/  MEMBAR.ALL.CTA ;  /* 0x0000000000007992 */ /* 0x0009ec0000008000 */
[----:B----4-:R-:W4:Y:S01]  /*4a00*/  FENCE.VIEW.ASYNC.S ;  /* 0x00000000000073c6 */ /* 0x010f220000000000 */
[----:B---3--:R-:W-:Y:S11]  /*4a10*/  LOP3.LUT P0, RZ, R6, 0x1, RZ, 0xc0, !PT ;  /* 0x0000000106ff7812 */ /* 0x008ff6000780c0ff */
[----:B------:R-:W-:Y:S02]  /*4a20*/  @!UPT UIADD3 URZ, UPT, UPT, URZ, URZ, URZ ;  /* 0x000000fffffff290 */ /* 0x000fe4000fffe0ff */
[----:B----4-:R-:W-:Y:S01]  /*4a30*/  VOTEU.ANY UP2, P0 ;  /* 0x0000000000ff7886 */ /* 0x010fe20000040100 */
[----:B------:R-:W-:Y:S11]  /*4a40*/  PLOP3.LUT P0, PT, PT, PT, UP2, 0x80, 0x8 ;  /* 0x000000000008781c */ /* 0x000ff60003f0f028 */
[----:B------:R-:W-:Y:S02]  /*4a50*/  @!UPT UIADD3 URZ, UPT, UPT, URZ, URZ, URZ ;  /* 0x000000fffffff290 */ /* 0x000fe4000fffe0ff */
[----:B--2---:R-:W-:Y:S02]  /*4a60*/  @P0 SHF.R.U32.HI R0, RZ, 0x10, R5 ;  /* 0x00000010ff000819 */ /* 0x004fe40000011605 */
[----:B------:R-:W-:Y:S02]  /*4a70*/  @P0 MOV R2, R4 ;  /* 0x0000000400020202 */ /* 0x000fe40000000f00 */
[----:B------:R-:W-:Y:S01]  /*4a80*/  @P0 R2UR UR4, R0 ;  /* 0x00000000000402ca */ /* 0x000fe200000e0000 */
[----:B------:R-:W-:Y:S01]  /*4a90*/  VIADD R0, R3, 0x150 ;  /* 0x0000015003007836 */ /* 0x000fe20000000000 */
[----:B------:R-:W-:Y:S02]  /*4aa0*/  @P0 LOP3.LUT R4, R5, 0xffff, RZ, 0xc0, !PT ;  /* 0x0000ffff05040812 */ /* 0x000fe400078ec0ff */
[----:B------:R-:W-:Y:S02]  /*4ab0*/  @P0 R2UR UR6, R2 ;  /* 0x00000000020602ca */ /* 0x000fe400000e0000 */
[----:B------:R-:W-:Y:S02]  /*4ac0*/  PRMT R0, RZ, 0x654, R0 ;  /* 0x00000654ff007816 */ /* 0x000fe40000000000 */
[----:B------:R-:W-:Y:S02]  /*4ad0*/  @P0 R2UR UR5, R4 ;  /* 0x00000000040502ca */ /* 0x000fe400000e0000 */
[----:B------:R2:W-:Y:S03]  /*4ae0*/  SYNCS.ARRIVE.TRANS64.RED.A1T0 RZ, [R0+URZ], RZ ;  /* 0x000000ff00ff79a7 */ /* 0x0005e600081004ff */
[----:B------:R-:W-:Y:S04]  /*4af0*/  @UP2 UMOV UR25, UR4 ;  /* 0x0000000400192c82 */ /* 0x000fe80008000000 */
[----:B------:R-:W-:Y:S04]  /*4b00*/  @UP2 UMOV UR13, UR6 ;  /* 0x00000006000d2c82 */ /* 0x000fe80008000000 */
[----:B------:R-:W-:Y:S01]  /*4b10*/  @UP2 UMOV UR7, UR5 ;  /* 0x0000000500072c82 */ /* 0x000fe20008000000 */
[----:B------:R-:W-:Y:S05]  /*4b20*/  BRA.U !UP0, `(.L_x_91) ;  /* 0x0000000108c07547 */ /* 0x000fea000b800000 */
[----:B------:R-:W-:Y:S02]  /*4b30*/  UIMAD.WIDE.U32 UR10, UR7, UR31, URZ ;  /* 0x0000001f070a72a5 */ /* 0x000fe4000f8e00ff */
[----:B------:R-:W-:Y:S02]  /*4b40*/  UP2UR UR12, UPR, URZ, 0x4 ;  /* 0x00000004ff0c7883 */ /* 0x000fe40008000000 */
[----:B------:R-:W-:Y:S02]  /*4b50*/  UISETP.NE.AND UP2, UPT, UR30, 0x1, UPT ;  /* 0x000000011e00788c */ /* 0x000fe4000bf45270 */
[----:B------:R-:W-:Y:S02]  /*4b60*/  UIMAD.WIDE.U32 UR18, UR13, UR28, URZ ;  /* 0x0000001c0d1272a5 */ /* 0x000fe4000f8e00ff */
[----:B------:R-:W-:Y:S02]  /*4b70*/  USEL UR4, UR32, UR34, !UP2 ;  /* 0x0000002220047287 */ /* 0x000fe4000d000000 */
[----:B------:R-:W-:Y:S02]  /*4b80*/  UISETP.NE.AND UP0, UPT, UR16, 0x1, UPT ;  /* 0x000000011000788c */ /* 0x000fe4000bf05270 */
[----:B------:R-:W-:Y:S02]  /*4b90*/  UP2UR UR24, UPR, URZ, 0x2 ;  /* 0x00000002ff187883 */ /* 0x000fe40008000000 */
[----:B------:R-:W-:Y:S02]  /*4ba0*/  UISETP.NE.AND UP1, UPT, UR42, 0x1, UPT ;  /* 0x000000012a00788c */ /* 0x000fe4000bf25270 */
[----:B-1----:R-:W-:Y:S02]  /*4bb0*/  UIMAD.WIDE.U32 UR20, UR4, UR14, URZ ;  /* 0x0000000e041472a5 */ /* 0x002fe4000f8e00ff */
[----:B------:R-:W-:Y:S01]  /*4bc0*/  USEL UR8, UR33, UR35, !UP0 ;  /* 0x0000002321087287 */ /* 0x000fe2000c000000 */
[----:B------:R-:W-:Y:S02]  /*4bd0*/  UMOV UR5, UR11 ;  /* 0x0000000b00057c82 */ /* 0x000fe40008000000 */
[----:B------:R-:W-:Y:S02]  /*4be0*/  USHF.R.U32.HI UR6, URZ, UR38, UR5 ;  /* 0x00000026ff067299 */ /* 0x000fe40008011605 */
[----:B------:R-:W-:Y:S02]  /*4bf0*/  UIMAD.WIDE.U32 UR22, UR8, UR14, URZ ;  /* 0x0000000e081672a5 */ /* 0x000fe4000f8e00ff */
[----:B------:R-:W-:Y:S02]  /*4c00*/  USEL UR6, UR7, UR6, !UP2 ;  /* 0x0000000607067287 */ /* 0x000fe4000d000000 */
[----:B------:R-:W-:Y:S02]  /*4c10*/  UISETP.NE.AND UP2, UPT, UR12, URZ, UPT ;  /* 0x000000ff0c00728c */ /* 0x000fe4000bf45270 */
[----:B------:R-:W-:Y:S01]  /*4c20*/  UIMAD.WIDE.U32 UR10, UR6, UR14, URZ ;  /* 0x0000000e060a72a5 */ /* 0x000fe2000f8e00ff */
[----:B------:R-:W-:Y:S02]  /*4c30*/  UMOV UR5, UR19 ;  /* 0x0000001300057c82 */ /* 0x000fe40008000000 */
[----:B------:R-:W-:Y:S03]  /*4c40*/  USHF.R.U32.HI UR9, URZ, UR29, UR5 ;  /* 0x0000001dff097299 */ /* 0x000fe60008011605 */
[----:B------:R-:W-:Y:S02]  /*4c50*/  UMOV UR5, UR21 ;  /* 0x0000001500057c82 */ /* 0x000fe40008000000 */
[----:B------:R-:W-:Y:S03]  /*4c60*/  @UP1 USHF.R.U32.HI UR4, URZ, UR15, UR5 ;  /* 0x0000000fff041299 */ /* 0x000fe60008011605 */
[----:B------:R-:W-:Y:S01]  /*4c70*/  UMOV UR5, UR23 ;  /* 0x0000001700057c82 */ /* 0x000fe20008000000 */
[----:B------:R-:W-:Y:S02]  /*4c80*/  UIMAD UR4, UR42, UR4, URZ ;  /* 0x000000042a0472a4 */ /* 0x000fe4000f8e02ff */
[----:B------:R-:W-:Y:S02]  /*4c90*/  @UP1 USHF.R.U32.HI UR8, URZ, UR15, UR5 ;  /* 0x0000000fff081299 */ /* 0x000fe40008011605 */
[----:B------:R-:W-:Y:S02]  /*4ca0*/  USEL UR5, UR13, UR9, !UP0 ;  /* 0x000000090d057287 */ /* 0x000fe4000c000000 */
[----:B------:R-:W-:Y:S02]  /*4cb0*/  UIMAD UR9, UR42, UR8, URZ ;  /* 0x000000082a0972a4 */ /* 0x000fe4000f8e02ff */
[----:B------:R-:W-:Y:S03]  /*4cc0*/  UISETP.GE.AND UP0, UPT, UR6, UR4, UPT ;  /* 0x000000040600728c */ /* 0x000fe6000bf06270 */
[----:B------:R-:W-:Y:S01]  /*4cd0*/  UMOV UR4, UR11 ;  /* 0x0000000b00047c82 */ /* 0x000fe20008000000 */
[----:B------:R-:W-:Y:S02]  /*4ce0*/  UISETP.GE.OR UP0, UPT, UR5, UR9, UP0 ;  /* 0x000000090500728c */ /* 0x000fe40008706670 */
[----:B------:R-:W-:Y:S02]  /*4cf0*/  USHF.R.U32.HI UR4, URZ, UR15, UR4 ;  /* 0x0000000fff047299 */ /* 0x000fe40008011604 */
[----:B------:R-:W-:Y:S02]  /*4d00*/  UIMAD.WIDE.U32 UR10, UR5, UR14, URZ ;  /* 0x0000000e050a72a5 */ /* 0x000fe4000f8e00ff */
[----:B------:R-:W-:Y:S04]  /*4d10*/  USEL UR12, UR6, UR4, !UP1 ;  /* 0x00000004060c7287 */ /* 0x000fe8000c800000 */
[----:B------:R-:W-:Y:S01]  /*4d20*/  UIADD3 UR9, UPT, UPT, -UR12, URZ, URZ ;  /* 0x000000ff0c097290 */ /* 0x000fe2000fffe1ff */
[----:B------:R-:W-:Y:S02]  /*4d30*/  @!UP0 UMOV UR4, UR11 ;  /* 0x0000000b00048c82 */ /* 0x000fe40008000000 */
[----:B------:R-:W-:Y:S02]  /*4d40*/  @!UP0 USHF.R.U32.HI UR4, URZ, UR15, UR4 ;  /* 0x0000000fff048299 */ /* 0x000fe40008011604 */
[----:B------:R-:W-:Y:S02]  /*4d50*/  UIMAD UR9, UR42, UR9, UR6 ;  /* 0x000000092a0972a4 */ /* 0x000fe4000f8e0206 */
[----:B------:R-:W-:Y:S02]  /*4d60*/  @!UP0 USEL UR4, UR5, UR4, !UP1 ;  /* 0x0000000405048287 */ /* 0x000fe4000c800000 */
[----:B------:R-:W-:Y:S02]  /*4d70*/  UISETP.NE.AND UP1, UPT, UR24, URZ, UPT ;  /* 0x000000ff1800728c */ /* 0x000fe4000bf25270 */
[----:B------:R-:W-:Y:S02]  /*4d80*/  @!UP0 UIMAD UR9, UR8, UR9, UR4 ;  /* 0x00000009080982a4 */ /* 0x000fe4000f8e0204 */
[----:B------:R-:W-:Y:S02]  /*4d90*/  @!UP0 UIADD3 UR10, UPT, UPT, UR12, -UR4, URZ ;  /* 0x800000040c0a8290 */ /* 0x000fe4000fffe0ff */
[----:B------:R-:W-:Y:S02]  /*4da0*/  UIADD3 UR4, UPT, UPT, -UR5, URZ, URZ ;  /* 0x000000ff05047290 */ /* 0x000fe4000fffe1ff */
[----:B------:R-:W-:Y:S02]  /*4db0*/  UIADD3 UR8, UPT, UPT, -UR6, URZ, URZ ;  /* 0x000000ff06087290 */ /* 0x000fe4000fffe1ff */
[----:B------:R-:W-:Y:S02]  /*4dc0*/  @!UP0 UIMAD UR6, UR10, UR42, UR5 ;  /* 0x0000002a0a0682a4 */ /* 0x000fe4000f8e0205 */
[----:B------:R-:W-:Y:S02]  /*4dd0*/  UIMAD UR13, UR16, UR4, UR13 ;  /* 0x00000004100d72a4 */ /* 0x000fe4000f8e020d */
[----:B------:R-:W-:Y:S01]  /*4de0*/  UIMAD UR7, UR30, UR8, UR7 ;  /* 0x000000081e0772a4 */ /* 0x000fe2000f8e0207 */
[----:B------:R-:W-:Y:S02]  /*4df0*/  @!UP0 UMOV UR5, UR9 ;  /* 0x0000000900058c82 */ /* 0x000fe40008000000 */
[----:B------:R-:W-:Y:S02]  /*4e00*/  UIMAD UR13, UR5, UR16, UR13 ;  /* 0x00000010050d72a4 */ /* 0x000fe4000f8e020d */
[----:B------:R-:W-:Y:S11]  /*4e10*/  UIMAD UR7, UR6, UR30, UR7 ;  /* 0x0000001e060772a4 */ /* 0x000ff6000f8e0207 */
[----:B------:R-:W-:Y:S01]  /*4e20*/  @!UPT UIADD3 URZ, UPT, UPT, URZ, URZ, URZ ;  /* 0x000000fffffff290 */ /* 0x000fe2000fffe0ff */
.L_x_91:
[----:B------:R-:W3:Y:S01]  /*4e30*/  @!UP3 LDCU.128 UR20, c[0x0][0xb10] ;  /* 0x00016200ff14b7ac */ /* 0x000ee20008000c00 */
[----:B------:R-:W-:Y:S02]  /*4e40*/  ISETP.NE.U32.AND P0, PT, RZ, UR26, PT ;  /* 0x0000001aff007c0c */ /* 0x000fe4000bf05070 */
[----:B------:R-:W-:Y:S02]  /*4e50*/  SHF.L.U32 R2, R11, 0x1f, RZ ;  /* 0x0000001f0b027819 */ /* 0x000fe400000006ff */
[----:B------:R-:W-:Y:S01]  /*4e60*/  ISETP.NE.AND.EX P0, PT, RZ, UR27, PT, P0 ;  /* 0x0000001bff007c0c */ /* 0x000fe2000bf05300 */
[----:B------:R-:W4:Y:S01]  /*4e70*/  @!UP3 LDCU UR5, c[0x0][0xb0c] ;  /* 0x00016180ff05b7ac */ /* 0x000f220008000800 */
[----:B---3--:R-:W-:Y:S07]  /*4e80*/  UIMAD.WIDE.U32 UR8, UR13, UR20, URZ ;  /* 0x000000140d0872a5 */ /* 0x008fee000f8e00ff */
[----:B------:R-:W-:Y:S01]  /*4e90*/  @!UP3 UMOV UR4, UR9 ;  /* 0x000000090004bc82 */ /* 0x000fe20008000000 */
[----:B----4-:R-:W-:Y:S02]  /*4ea0*/  @!UP3 UISETP.NE.AND UP0, UPT, UR5, 0x1, UPT ;  /* 0x000000010500b88c */ /* 0x010fe4000bf05270 */
[----:B------:R-:W-:Y:S02]  /*4eb0*/  @!UP3 USHF.R.U32.HI UR4, URZ, UR21, UR4 ;  /* 0x00000015ff04b299 */ /* 0x000fe40008011604 */
[----:B------:R-:W-:Y:S02]  /*4ec0*/  UIMAD.WIDE.U32 UR8, UR7, UR23, URZ ;  /* 0x00000017070872a5 */ /* 0x000fe4000f8e00ff */
[----:B------:R-:W-:Y:S02]  /*4ed0*/  @!UP3 USEL UR10, UR13, UR4, !UP0 ;  /* 0x000000040d0ab287 */ /* 0x000fe4000c000000 */
[----:B------:R-:W-:Y:S03]  /*4ee0*/  @!UP3 UISETP.NE.AND UP0, UPT, UR22, 0x1, UPT ;  /* 0x000000011600b88c */ /* 0x000fe6000bf05270 */
[----:B------:R-:W-:Y:S02]  /*4ef0*/  @!UP3 UMOV UR6, UR9 ;  /* 0x000000090006bc82 */ /* 0x000fe40008000000 */
[----:B------:R-:W3:Y:S02]  /*4f00*/  @!UP3 LDCU UR4, c[0x0][0xb20] ;  /* 0x00016400ff04b7ac */ /* 0x000ee40008000800 */
[----:B---3--:R-:W-:Y:S04]  /*4f10*/  @!UP3 USHF.R.U32.HI UR6, URZ, UR4, UR6 ;  /* 0x00000004ff06b299 */ /* 0x008fe80008011606 */
[----:B------:R-:W-:Y:S04]  /*4f20*/  @!UP3 USEL UR6, UR7, UR6, !UP0 ;  /* 0x000000060706b287 */ /* 0x000fe8000c000000 */
[----:B------:R-:W-:Y:S02]  /*4f30*/  @!UP3 UIADD3 UR4, UPT, UPT, -UR10, UR6, URZ ;  /* 0x000000060a04b290 */ /* 0x000fe4000fffe1ff */
[----:B------:R-:W-:Y:S02]  /*4f40*/  @!UP3 UIADD3 UR6, UPT, UPT, UR10, -UR6, URZ ;  /* 0x800000060a06b290 */ /* 0x000fe4000fffe0ff */
[----:B------:R-:W-:Y:S02]  /*4f50*/  @!UP3 UIMAD UR13, UR4, UR5, UR13 ;  /* 0x00000005040db2a4 */ /* 0x000fe4000f8e020d */
[----:B------:R-:W-:Y:S01]  /*4f60*/  @!UP3 UIMAD UR7, UR6, UR22, UR7 ;  /* 0x000000160607b2a4 */ /* 0x000fe2000f8e0207 */
[----:B------:R-:W-:Y:S11]  /*4f70*/  BRA.U UP4, `(.L_x_92) ;  /* 0x0000000104107547 */ /* 0x000ff6000b800000 */
[----:B--2---:R-:W-:Y:S04]  /*4f80*/  MOV R0, UR37 ;  /* 0x0000002500007c02 */ /* 0x004fe80008000f00 */
[----:B------:R-:W-:Y:S04]  /*4f90*/  SHF.L.U32 R3, R0, 0x1f, RZ ;  /* 0x0000001f00037819 */ /* 0x000fe800000006ff */
[----:B------:R-:W2:Y:S02]  /*4fa0*/  SYNCS.PHASECHK.TRANS64.TRYWAIT P1, [UR17+0x138], R3 ;  /* 0x00013803ff0075a7 */ /* 0x000ea40008021111 */
[----:B--2---:R-:W-:Y:S05]  /*4fb0*/  @!P1 BRA `(.L_x_93) ;  /* 0x0000002800709947 */ /* 0x004fea0003800000 */
.L_x_92:
[----:B------:R-:W-:Y:S05]  /*4fc0*/  BRA.U !UP6, `(.L_x_94) ;  /* 0x000000010e387547 */ /* 0x000fea000b800000 */
[----:B------:R-:W-:Y:S01]  /*4fd0*/  UPLOP3.LUT UP1, UPT, UPT, UPT, UP5, 0x80, 0x8 ;  /* 0x000000000008789c */ /* 0x000fe20003f2f050 */
[----:B--2---:R-:W-:Y:S01]  /*4fe0*/  HFMA2 R0, -RZ, RZ, 0, 5.9604644775390625e-08 ;  /* 0x00000001ff007431 */ /* 0x004fe200000001ff */
[----:B------:R-:W2:Y:S01]  /*4ff0*/  LDCU.64 UR8, c[0x0][0x358] ;  /* 0x00006b00ff0877ac */ /* 0x000ea20008000a00 */
[----:B------:R-:W-:Y:S03]  /*5000*/  IMAD.MOV.U32 R49, RZ, RZ, 0x1 ;  /* 0x00000001ff317424 */ /* 0x000fe600078e00ff */
[----:B------:R-:W-:Y:S05]  /*5010*/  PLOP3.LUT P1, PT, PT, PT, UP1, 0x80, 0x8 ;  /* 0x000000000008781c */ /* 0x000fea0003f2f018 */
[----:B------:R-:W3:Y:S01]  /*5020*/  @UP1 LDCU.64 UR4, c[0x0][0x888] ;  /* 0x00011100ff0417ac */ /* 0x000ee20008000a00 */
[----:B------:R-:W-:Y:S07]  /*5030*/  @UP1 UIMAD UR6, UR36, UR26, URZ ;  /* 0x0000001a240612a4 */ /* 0x000fee000f8e02ff */
[----:B------:R-:W-:Y:S01]  /*5040*/  @!P1 PRMT R49, R0, 0x7610, R49 ;  /* 0x0000761000319816 */ /* 0x000fe20000000031 */
[----:B---3--:R-:W-:Y:S06]  /*5050*/  @UP1 UIMAD.WIDE UR4, UR6, 0x4, UR4 ;  /* 0x00000004060418a5 */ /* 0x008fec000f8e0204 */
[----:B------:R-:W-:Y:S01]  /*5060*/  IMAD.U32 R4, RZ, RZ, UR4 ;  /* 0x00000004ff047e24 */ /* 0x000fe2000f8e00ff */
[----:B------:R-:W-:Y:S04]  /*5070*/  MOV R5, UR5 ;  /* 0x0000000500057c02 */ /* 0x000fe80008000f00 */
[----:B------:R-:W3:Y:S01]  /*5080*/  @!UP1 LDCU UR4, c[0x0][0x880] ;  /* 0x00011000ff0497ac */ /* 0x000ee20008000800 */
[----:B--2--5:R4:W5:Y:S02]  /*5090*/  @P1 LDG.E R26, desc[UR8][R4.64] ;  /* 0x00000008041a1981 */ /* 0x024964000c1e1900 */
[----:B---34-:R-:W-:Y:S07]  /*50a0*/  @!P1 IMAD.U32 R26, RZ, RZ, UR4 ;  /* 0x00000004ff1a9e24 */ /* 0x018fee000f8e00ff */
.L_x_94:
[----:B-----5:R-:W-:Y:S01]  /*50b0*/  @!P0 ISETP.EQ.AND P2, PT, R26, RZ, PT ;  /* 0x000000ff1a00820c */ /* 0x020fe20003f42270 */
[----:B------:R-:W-:Y:S01]  /*50c0*/  @!UPT UIADD3 URZ, UPT, UPT, URZ, URZ, URZ ;  /* 0x000000fffffff290 */ /* 0x000fe2000fffe0ff */
[----:B------:R-:W-:Y:S11]  /*50d0*/  @!P0 BRA `(.L_x_95) ;  /* 0x0000000000148947 */ /* 0x000ff60003800000 */
[----:B------:R-:W-:Y:S02]  /*50e0*/  LOP3.LUT P0, RZ, R49, 0xff, RZ, 0xc0, !PT ;  /* 0x000000ff31ff7812 */ /* 0x000fe4000780c0ff */
[----:B------:R-:W-:Y:S04]  /*50f0*/  PLOP3.LUT P2, PT, PT, PT, UP1, 0x80, 0x8 ;  /* 0x000000000008781c */ /* 0x000fe80003f4f018 */
[----:B------:R-:W-:Y:S07]  /*5100*/  PLOP3.LUT P2, PT, P2, PT, PT, 0x8, 0x80 ;  /* 0x000000000080781c */ /* 0x000fee000174e170 */
[----:B------:R-:W-:Y:S11]  /*5110*/  @P0 ISETP.EQ.AND P2, PT, R26, RZ, PT ;  /* 0x000000ff1a00020c */ /* 0x000ff60003f42270 */
[----:B------:R-:W-:Y:S02]  /*5120*/  @!UPT UIADD3 URZ, UPT, UPT, URZ, URZ, URZ ;  /* 0x000000fffffff290 */ /* 0x000fe4000fffe0ff */
.L_x_95:
[----:B------:R-:W3:Y:S01]  /*5130*/  SYNCS.PHASECHK.TRANS64.TRYWAIT P0, [UR17+0x128], R2 ;  /* 0x00012802ff0075a7 */ /* 0x000ee20008001111 */
[----:B------:R-:W-:Y:S02]  /*5140*/  ELECT P1, URZ, PT ;  /* 0x0000000000ff782f */ /* 0x000fe40003820000 */
[----:B------:R-:W-:Y:S01]  /*5150*/  IADD3 R10, PT, PT, R10, 0x1, RZ ;  /* 0x000000010a0a7810 */ /* 0x000fe20007ffe0ff */
[----:B---3--:R-:W-:Y:S10]  /*5160*/  @!P0 BRA `(.L_x_96) ;  /* 0x00000028001c8947 */ /* 0x008ff40003800000 */
.L_x_175:
[----:B------:R-:W-:Y:S01]  /*5170*/  PLOP3.LUT P1, PT, P2, P1, PT, 0xf2, 0x2f ;  /* 0x00000000002f781c */ /* 0x000fe20001723e72 */
[----:B------:R-:W-:Y:S01]  /*5180*/  UMOV UR18, 0x0 ;  /* 0x0000000000127882 */ /* 0x000fe20000000000 */
[----:B------:R-:W-:Y:S01]  /*5190*/  UMOV UR19, 0x10000000 ;  /* 0x1000000000137882 */ /* 0x000fe20000000000 */
[----:B------:R-:W-:Y:S01]  /*51a0*/  UMOV UR12, UR36 ;  /* 0x00000024000c7c82 */ /* 0x000fe20008000000 */
[----:B------:R-:W-:Y:S01]  /*51b0*/  LOP3.LUT R11, R11, 0x1, RZ, 0x3c, !PT ;  /* 0x000000010b0b7812 */ /* 0x000fe200078e3cff */
[----:B------:R-:W-:Y:S01]  /*51c0*/  UMOV UR36, UR25 ;  /* 0x0000001900247c82 */ /* 0x000fe20008000000 */
[----:B------:R-:W-:Y:S07]  /*51d0*/  UPLOP3.LUT UP4, UPT, UPT, UPT, UPT, 0x80, 0x8 ;  /* 0x000000000008789c */ /* 0x000fee0003f8f070 */
[----:B--2---:R-:W-:Y:S01]  /*51e0*/  @!P1 IADD3 R2, P0, PT, R12, 0x580, RZ ;  /* 0x000005800c029810 */ /* 0x004fe20007f1e0ff */
[----:B------:R-:W-:Y:S03]  /*51f0*/  VOTEU.ALL UP0, P1 ;  /* 0x0000000000ff7886 */ /* 0x000fe60000800000 */
[----:B------:R-:W-:Y:S01]  /*5200*/  @!P1 R2UR UR5, R2 ;  /* 0x00000000020592ca */ /* 0x000fe200000e0000 */
[----:B------:R-:W-:Y:S01]  /*5210*/  @!P1 IMAD.X R0, RZ, RZ, R13, P0 ;  /* 0x000000ffff009224 */ /* 0x000fe200000e060d */
[----:B------:R-:W-:Y:S01]  /*5220*/  @!UP0 USHF.L.U32 UR10, UR45, 0x5, URZ ;  /* 0x000000052d0a8899 */ /* 0x000fe200080006ff */
[----:B------:R-:W-:Y:S01]  /*5230*/  ISETP.NE.AND P0, PT, R10, 0x2, PT ;  /* 0x000000020a00780c */ /* 0x000fe20003f05270 */
[----:B------:R-:W-:Y:S02]  /*5240*/  @!UP0 USHF.L.U32 UR11, UR46, 0x6, URZ ;  /* 0x000000062e0b8899 */ /* 0x000fe400080006ff */
[----:B------:R-:W-:Y:S01]  /*5250*/  @!P1 R2UR UR4, R0 ;  /* 0x00000000000492ca */ /* 0x000fe200000e0000 */
[----:B------:R-:W-:Y:S01]  /*5260*/  @!UP0 UIADD3 UR8, UPT, UPT, UR17, 0x200, URZ ;  /* 0x0000020011088890 */ /* 0x000fe2000fffe0ff */
[----:B------:R-:W-:Y:S01]  /*5270*/  SEL R0, RZ, 0x1, P0 ;  /* 0x00000001ff007807 */ /* 0x000fe20000000000 */
[----:B------:R-:W-:Y:S01]  /*5280*/  @!UP0 UIADD3 UR9, UPT, UPT, UR17, 0x120, URZ ;  /* 0x0000012011098890 */ /* 0x000fe2000fffe0ff */
[----:B------:R-:W-:Y:S01]  /*5290*/  SEL R10, R10, RZ, P0 ;  /* 0x000000ff0a0a7207 */ /* 0x000fe20000000000 */
[----:B------:R-:W-:Y:S01]  /*52a0*/  VOTEU.ALL UP0, P1 ;  /* 0x0000000000ff7886 */ /* 0x000fe20000800000 */
[----:B------:R-:W-:Y:S01]  /*52b0*/  LOP3.LUT R9, R9, R0, RZ, 0x3c, !PT ;  /* 0x0000000009097212 */ /* 0x000fe200078e3cff */
[----:B------:R-:W-:Y:S01]  /*52c0*/  IMAD.U32 R2, RZ, RZ, UR5 ;  /* 0x00000005ff027e24 */ /* 0x000fe2000f8e00ff */
[----:B------:R-:W-:Y:S02]  /*52d0*/  UIADD3 UR45, UPT, UPT, UR7, UR57, URZ ;  /* 0x00000039072d7290 */ /* 0x000fe4000fffe0ff */
[----:B------:R-:W-:Y:S03]  /*52e0*/  UIADD3 UR46, UPT, UPT, UR13, UR60, URZ ;  /* 0x0000003c0d2e7290 */ /* 0x000fe6000fffe0ff */
[----:B------:R-:W-:Y:S01]  /*52f0*/  IMAD.U32 R3, RZ, RZ, UR4 ;  /* 0x00000004ff037e24 */ /* 0x000fe2000f8e00ff */
[----:B------:R-:W-:Y:S04]  /*5300*/  @!P1 R2UR UR4, R2 ;  /* 0x00000000020492ca */ /* 0x000fe800000e0000 */
[----:B------:R-:W-:Y:S11]  /*5310*/  @!P1 R2UR UR5, R3 ;  /* 0x00000000030592ca */ /* 0x000ff600000e0000 */
[----:B------:R-:W-:Y:S02]  /*5320*/  @!UPT UIADD3 URZ, UPT, UPT, URZ, URZ, URZ ;  /* 0x000000fffffff290 */ /* 0x000fe4000fffe0ff */
[----:B------:R2:W-:Y:S01]  /*5330*/  @!UP0 UTMALDG.3D [UR8], [UR4], desc[UR18] ;  /* 0x00001208040085b4 */ /* 0x0005e20008011000 */
[----:B------:R2:W-:Y:S01]  /*5340*/  @!P1 SYNCS.ARRIVE.TRANS64.RED.A0TR RZ, [UR17+0x120], R8 ;  /* 0x00012008ffff99a7 */ /* 0x0005e20008300411 */
[----:B------:R-:W-:Y:S01]  /*5350*/  SYNCS.ARRIVE.TRANS64.RED.A1T0 RZ, [UR48], RZ ;  /* 0x000000ffffff79a7 */ /* 0x000fe20008100430 */
[----:B------:R-:W-:Y:S05]  /*5360*/  BRA.U UP2, `(.L_x_97) ;  /* 0xfffffff502747547 */ /* 0x000fea000b83ffff */
[----:B------:R-:W-:Y:S07]  /*5370*/  MOV R0, UR17 ;  /* 0x0000001100007c02 */ /* 0x000fee0008000f00 */
.L_x_98:
[----:B---3--:R-:W-:-:S04]  /*5380*/  SHF.L.U32 R3, R11, 0x1f, RZ ;  /* 0x0000001f0b037819 */ /* 0x008fc800000006ff */
[----:B------:R3:W4:Y:S03]  /*5390*/  SYNCS.PHASECHK.TRANS64.TRYWAIT P0, [R0+URZ+0x128], R3 ;  /* 0x00012803000075a7 */ /* 0x00072600080011ff */
[----:B----4-:R-:W-:Y:S05]  /*53a0*/  @!P0 NANOSLEEP.SYNCS 0x989680 ;  /* 0x009896800000895d */ /* 0x010fea0003900000 */
[----:B------:R-:W4:Y:S02]  /*53b0*/  @!P0 SYNCS.PHASECHK.TRANS64 P0, [R0+URZ+0x128], R3 ;  /* 0x00012803000085a7 */ /* 0x000f2400080010ff */
[----:B-12-4-:R-:W-:Y:S05]  /*53c0*/  @P0 EXIT ;  /* 0x000000000000094d */ /* 0x016fea0003800000 */
[----:B------:R-:W-:Y:S05]  /*53d0*/  BRA `(.L_x_98) ;  /* 0xfffffffc00e87947 */ /* 0x000fea000383ffff */
.L_x_89:
[----:B------:R-:W-:-:S06]  /*53e0*/  UISETP.GE.AND UP0, UPT, UR18, 0x4, UPT ;  /* 0x000000041200788c */ /* 0x000fcc000bf06270 */
[----:B------:R-:W-:-:S13]  /*53f0*/  PLOP3.LUT P0, PT, PT, PT, UP0, 0x80, 0x8 ;  /* 0x000000000008781c */ /* 0x000fda0003f0f008 */
[----:B-1----:R-:W-:Y:S05]  /*5400*/  @!P0 EXIT ;  /* 0x000000000000894d */ /* 0x002fea0003800000 */
[----:B------:R-:W-:Y:S01]  /*5410*/  BAR.SYNC.DEFER_BLOCKING 0x6, 0xa0 ;  /* 0x0182800000007b1d */ /* 0x000fe20000010000 */
[C---:B------:R-:W-:Y:S01]  /*5420*/  IMAD.SHL.U32 R7, R39.reuse, 0x20, RZ ;  /* 0x0000002027077824 */ /* 0x040fe200078e00ff */
[----:B------:R-:W-:Y:S01]  /*5430*/  CS2R R52, SRZ ;  /* 0x0000000000347805 */ /* 0x000fe2000001ff00 */
[C---:B------:R-:W-:Y:S02]  /*5440*/  IMAD.SHL.U32 R48, R39.reuse, 0x10, RZ ;  /* 0x0000001027307824 */ /* 0x040fe400078e00ff */
[----:B------:R-:W-:Y:S01]  /*5450*/  IMAD.U32 R22, R39, 0x10000, RZ ;  /* 0x0001000027167824 */ /* 0x000fe200078e00ff */
[----:B------:R-:W-:Y:S02]  /*5460*/  UMOV UR44, 0x400 ;  /* 0x00000400002c7882 */ /* 0x000fe40000000000 */
[----:B------:R-:W1:Y:S01]  /*5470*/  LDC.64 R44, c[0x0][0x888] ;  /* 0x00022200ff2c7b82 */ /* 0x000e620000000a00 */
[----:B------:R-:W-:Y:S01]  /*5480*/  ULEA UR44, UR48, UR44, 0x18 ;  /* 0x0000002c302c7291 */ /* 0x000fe2000f8ec0ff */
[----:B------:R-:W-:Y:S01]  /*5490*/  LOP3.LUT R2, R7, 0x80, RZ, 0xc0, !PT ;  /* 0x0000008007027812 */ /* 0x000fe200078ec0ff */
[----:B------:R-:W-:Y:S01]  /*54a0*/  IMAD.SHL.U32 R5, R39, 0x4, RZ ;  /* 0x0000000427057824 */ /* 0x000fe200078e00ff */
[----:B------:R-:W-:Y:S01]  /*54b0*/  LOP3.LUT R48, R48, 0x600, RZ, 0xc0, !PT ;  /* 0x0000060030307812 */ /* 0x000fe200078ec0ff */
[----:B------:R-:W-:Y:S01]  /*54c0*/  UIADD3 UR4, UPT, UPT, UR44, 0xa00, URZ ;  /* 0x00000a002c047890 */ /* 0x000fe2000fffe0ff */
[----:B------:R-:W-:Y:S01]  /*54d0*/  LOP3.LUT R2, R2, 0x10, R39, 0xf8, !PT ;  /* 0x0000001002027812 */ /* 0x000fe200078ef827 */
[----:B------:R-:W-:Y:S01]  /*54e0*/  IMAD.MOV.U32 R54, RZ, RZ, RZ ;  /* 0x000000ffff367224 */ /* 0x000fe200078e00ff */
[----:B------:R-:W2:Y:S01]  /*54f0*/  LDC.64 R46, c[0x0][0x890] ;  /* 0x00022400ff2e7b82 */ /* 0x000ea20000000a00 */
[----:B------:R-:W-:Y:S01]  /*5500*/  LOP3.LUT R48, R48, 0x60, R7, 0xf8, !PT ;  /* 0x0000006030307812 */ /* 0x000fe200078ef807 */
[----:B------:R-:W-:Y:S01]  /*5510*/  IMAD.MOV.U32 R51, RZ, RZ, RZ ;  /* 0x000000ffff337224 */ /* 0x000fe200078e00ff */
[----:B------:R-:W-:Y:S01]  /*5520*/  LOP3.LUT R22, R22, 0x600000, RZ, 0xc0, !PT ;  /* 0x0060000016167812 */ /* 0x000fe200078ec0ff */
[----:B------:R-:W-:Y:S01]  /*5530*/  IMAD.U32 R55, RZ, RZ, UR4 ;  /* 0x00000004ff377e24 */ /* 0x000fe2000f8e00ff */
[----:B------:R-:W-:Y:S01]  /*5540*/  LOP3.LUT R5, R2, 0x10, R5, 0x78, !PT ;  /* 0x0000001002057812 */ /* 0x000fe200078e7805 */
[----:B------:R-:W-:Y:S01]  /*5550*/  IMAD.MOV.U32 R2, RZ, RZ, RZ ;  /* 0x000000ffff027224 */ /* 0x000fe200078e00ff */
[----:B------:R-:W-:Y:S01]  /*5560*/  LOP3.LUT R48, R48, 0x100, R7, 0xf8, !PT ;  /* 0x0000010030307812 */ /* 0x000fe200078ef807 */
[----:B------:R-:W3:Y:S01]  /*5570*/  LDC.64 R42, c[0x0][0x8b0] ;  /* 0x00022c00ff2a7b82 */ /* 0x000ee20000000a00 */
[----:B------:R-:W4:Y:S01]  /*5580*/  LDS R3, [UR44+0x1f0] ;  /* 0x0001f02cff037984 */ /* 0x000f220008000800 */
[----:B------:R-:W1:Y:S01]  /*5590*/  LDCU UR50, c[0x0][0x370] ;  /* 0x00006e00ff3277ac */ /* 0x000e620008000800 */
[----:B------:R-:W-:Y:S01]  /*55a0*/  LOP3.LUT R48, R48, R5, RZ, 0xfc, !PT ;  /* 0x0000000530307212 */ /* 0x000fe200078efcff */
[----:B------:R-:W1:Y:S04]  /*55b0*/  LDCU.64 UR62, c[0x0][0x348] ;  /* 0x00006900ff3e77ac */ /* 0x000e680008000a00 */
[----:B------:R-:W1:Y:S01]  /*55c0*/  LDC.64 R40, c[0x0][0x8a8] ;  /* 0x00022a00ff287b82 */ /* 0x000e620000000a00 */
[----:B------:R-:W1:Y:S01]  /*55d0*/  LDCU UR43, c[0x0][0xb0c] ;  /* 0x00016180ff2b77ac */ /* 0x000e620008000800 */
[----:B------:R-:W1:Y:S01]  /*55e0*/  LDCU UR39, c[0x0][0xb30] ;  /* 0x00016600ff2777ac */ /* 0x000e620008000800 */
[----:B------:R-:W1:Y:S01]  /*55f0*/  LDCU.64 UR58, c[0x0][0x888] ;  /* 0x00011100ff3a77ac */ /* 0x000e620008000a00 */
[----:B------:R-:W1:Y:S01]  /*5600*/  LDCU.64 UR40, c[0x0][0xb28] ;  /* 0x00016500ff2877ac */ /* 0x000e620008000a00 */
[----:B------:R-:W1:Y:S01]  /*5610*/  LDCU.128 UR52, c[0x0][0xb10] ;  /* 0x00016200ff3477ac */ /* 0x000e620008000c00 */
[----:B------:R-:W1:Y:S01]  /*5620*/  LDCU UR49, c[0x0][0x374] ;  /* 0x00006e80ff3177ac */ /* 0x000e620008000800 */
[----:B------:R-:W-:Y:S01]  /*5630*/  UIADD3 UR56, UPT, UPT, UR44, 0x200, URZ ;  /* 0x000002002c387890 */ /* 0x000fe2000fffe0ff */
[----:B--2-4-:R-:W-:-:S11]  /*5640*/  IMAD.IADD R22, R3, 0x1, R22 ;  /* 0x0000000103167824 */ /* 0x014fd600078e0216 */
.L_x_116:
[----:B------:R-:W-:Y:S02]  /*5650*/  LEA R8, R51, UR44, 0x3 ;  /* 0x0000002c33087c11 */ /* 0x000fe4000f8e18ff */
[----:B------:R-:W-:Y:S02]  /*5660*/  SHF.L.U32 R3, R53, 0x1f, RZ ;  /* 0x0000001f35037819 */ /* 0x000fe400000006ff */
[----:B------:R-:W-:Y:S02]  /*5670*/  LEA R5, R51, UR44, 0x4 ;  /* 0x0000002c33057c11 */ /* 0x000fe4000f8e20ff */
[----:B--2---:R-:W2:Y:S02]  /*5680*/  SYNCS.PHASECHK.TRANS64.TRYWAIT P0, [R8+URZ+0x140], R3 ;  /* 0x00014003080075a7 */ /* 0x004ea400080011ff */
[----:B-12---:R-:W-:Y:S05]  /*5690*/  @!P0 BRA `(.L_x_99) ;  /* 0x0000002000e88947 */ /* 0x006fea0003800000 */
.L_x_176:
[----:B------:R-:W4:Y:S01]  /*56a0*/  LDS.128 R4, [R5+0x1d0] ;  /* 0x0001d00005047984 */ /* 0x000f220000000c00 */
[----:B------:R-:W-:Y:S01]  /*56b0*/  UISETP.GE.AND UP0, UPT, UR42, 0x1, UPT ;  /* 0x000000012a00788c */ /* 0x000fe2000bf06270 */
[----:B------:R-:W-:Y:S01]  /*56c0*/  @!PT LDS RZ, [RZ] ;  /* 0x00000000fffff984 */ /* 0x000fe20000000800 */
[----:B------:R-:W-:Y:S01]  /*56d0*/  @!PT LDS RZ, [RZ] ;  /* 0x00000000fffff984 */ /* 0x000fe20000000800 */
[----:B------:R-:W-:Y:S01]  /*56e0*/  @!PT LDS RZ, [RZ] ;  /* 0x00000000fffff984 */ /* 0x000fe20000000800 */
[----:B------:R-:W-:Y:S01]  /*56f0*/  @!PT LDS RZ, [RZ] ;  /* 0x00000000fffff984 */ /* 0x000fe20000000800 */
[----:B------:R1:W-:Y:S06]  /*5700*/  MEMBAR.ALL.CTA ;  /* 0x0000000000007992 */ /* 0x0003ec0000008000 */
[----:B-1----:R-:W1:Y:S01]  /*5710*/  FENCE.VIEW.ASYNC.S ;  /* 0x00000000000073c6 */ /* 0x002e620000000000 */
[----:B----4-:R-:W-:Y:S11]  /*5720*/  LOP3.LUT P0, RZ, R6, 0x1, RZ, 0xc0, !PT ;  /* 0x0000000106ff7812 */ /* 0x010ff6000780c0ff */
[----:B------:R-:W-:Y:S02]  /*5730*/  @!UPT UIADD3 URZ, UPT, UPT, URZ, URZ, URZ ;  /* 0x000000fffffff290 */ /* 0x000fe4000fffe0ff */
[----:B-1----:R-:W-:Y:S01]  /*5740*/  VOTEU.ANY UP1, P0 ;  /* 0x0000000000ff7886 */ /* 0x002fe20000020100 */
[----:B------:R-:W-:Y:S01]  /*5750*/  PLOP3.LUT P0, PT, PT, PT, UP1, 0x80, 0x8 ;  /* 0x000000000008781c */ /* 0x000fe20003f0f018 */
[----:B------:R-:W-:Y:S11]  /*5760*/  UP2UR UR47, UPR, URZ, 0x2 ;  /* 0x00000002ff2f7883 */ /* 0x000ff60008000000 */
[----:B------:R-:W-:Y:S01]  /*5770*/  @!UPT UIADD3 URZ, UPT, UPT, URZ, URZ, URZ ;  /* 0x000000fffffff290 */ /* 0x000fe2000fffe0ff */
[----:B------:R-:W-:Y:S02]  /*5780*/  @P0 SHF.R.U32.HI R0, RZ, 0x10, R5 ;  /* 0x00000010ff000819 */ /* 0x000fe40000011605 */
[----:B--2---:R-:W-:Y:S02]  /*5790*/  @P0 MOV R3, R4 ;  /* 0x0000000400030202 */ /* 0x004fe40000000f00 */
        /* <DEDUP_REMOVED lines=11> */
[----:B------:R-:W2:Y:S01]  /*5850*/  LDCU UR12, c[0x0][0xb20] ;  /* 0x00016400ff0c77ac */ /* 0x000ea20008000800 */
[----:B------:R-:W-:Y:S02]  /*5860*/  UIMAD.WIDE.U32 UR4, UR49, UR55, URZ ;  /* 0x00000037310472a5 */ /* 0x000fe4000f8e00ff */
[----:B------:R-:W-:Y:S02]  /*5870*/  UIMAD.WIDE.U32 UR6, UR50, UR52, URZ ;  /* 0x00000034320672a5 */ /* 0x000fe4000f8e00ff */
[----:B------:R-:W-:Y:S02]  /*5880*/  UISETP.NE.AND UP0, UPT, UR54, 0x1, UPT ;  /* 0x000000013600788c */ /* 0x000fe4000bf05270 */
[----:B------:R-:W-:Y:S02]  /*5890*/  UIMAD.WIDE.U32 UR8, UR37, UR55, URZ ;  /* 0x00000037250872a5 */ /* 0x000fe4000f8e00ff */
[----:B------:R-:W-:Y:S02]  /*58a0*/  UIMAD.WIDE.U32 UR10, UR38, UR52, URZ ;  /* 0x00000034260a72a5 */ /* 0x000fe4000f8e00ff */
[----:B------:R-:W-:Y:S02]  /*58b0*/  UISETP.NE.AND UP1, UPT, UR43, 0x1, UPT ;  /* 0x000000012b00788c */ /* 0x000fe4000bf25270 */
[----:B------:R-:W-:Y:S01]  /*58c0*/  UISETP.NE.AND UP2, UPT, UR42, 0x1, UPT ;  /* 0x000000012a00788c */ /* 0x000fe2000bf45270 */
[----:B------:R-:W-:Y:S02]  /*58d0*/  UMOV UR4, UR5 ;  /* 0x0000000500047c82 */ /* 0x000fe40008000000 */
[----:B--2---:R-:W-:Y:S03]  /*58e0*/  USHF.R.U32.HI UR5, URZ, UR12, UR4 ;  /* 0x0000000cff057299 */ /* 0x004fe60008011604 */
[----:B------:R-:W-:Y:S02]  /*58f0*/  UMOV UR4, UR7 ;  /* 0x0000000700047c82 */ /* 0x000fe40008000000 */
[----:B------:R-:W-:Y:S02]  /*5900*/  USHF.R.U32.HI UR7, URZ, UR53, UR4 ;  /* 0x00000035ff077299 */ /* 0x000fe40008011604 */
[----:B------:R-:W-:Y:S02]  /*5910*/  USEL UR4, UR49, UR5, !UP0 ;  /* 0x0000000531047287 */ /* 0x000fe4000c000000 */
[----:B------:R-:W-:Y:S01]  /*5920*/  USEL UR7, UR50, UR7, !UP1 ;  /* 0x0000000732077287 */ /* 0x000fe2000c800000 */
[----:B------:R-:W-:Y:S01]  /*5930*/  UMOV UR5, UR9 ;  /* 0x0000000900057c82 */ /* 0x000fe20008000000 */
[----:B------:R-:W-:Y:S02]  /*5940*/  UIMAD.WIDE.U32 UR8, UR4, UR40, URZ ;  /* 0x00000028040872a5 */ /* 0x000fe4000f8e00ff */
[----:B------:R-:W-:Y:S03]  /*5950*/  USHF.R.U32.HI UR6, URZ, UR12, UR5 ;  /* 0x0000000cff067299 */ /* 0x000fe60008011605 */
[----:B------:R-:W-:Y:S01]  /*5960*/  UMOV UR5, UR11 ;  /* 0x0000000b00057c82 */ /* 0x000fe20008000000 */
[----:B------:R-:W-:Y:S02]  /*5970*/  UIMAD.WIDE.U32 UR10, UR7, UR40, URZ ;  /* 0x00000028070a72a5 */ /* 0x000fe4000f8e00ff */
[----:B------:R-:W-:Y:S02]  /*5980*/  USHF.R.U32.HI UR12, URZ, UR53, UR5 ;  /* 0x00000035ff0c7299 */ /* 0x000fe40008011605 */
[----:B------:R-:W-:Y:S01]  /*5990*/  USEL UR6, UR37, UR6, !UP0 ;  /* 0x0000000625067287 */ /* 0x000fe2000c000000 */
[----:B------:R-:W-:Y:S02]  /*59a0*/  UMOV UR5, UR9 ;  /* 0x0000000900057c82 */ /* 0x000fe40008000000 */
[----:B------:R-:W-:Y:S01]  /*59b0*/  UMOV UR10, UR11 ;  /* 0x0000000b000a7c82 */ /* 0x000fe20008000000 */
[----:B------:R-:W-:Y:S02]  /*59c0*/  @UP2 USHF.R.U32.HI UR4, URZ, UR41, UR5 ;  /* 0x00000029ff042299 */ /* 0x000fe40008011605 */
[----:B------:R-:W-:Y:S02]  /*59d0*/  @UP2 USHF.R.U32.HI UR7, URZ, UR41, UR10 ;  /* 0x00000029ff072299 */ /* 0x000fe4000801160a */
[----:B------:R-:W-:Y:S02]  /*59e0*/  UIMAD UR4, UR42, UR4, URZ ;  /* 0x000000042a0472a4 */ /* 0x000fe4000f8e02ff */
[----:B------:R-:W-:Y:S02]  /*59f0*/  UIMAD.WIDE.U32 UR10, UR6, UR40, URZ ;  /* 0x00000028060a72a5 */ /* 0x000fe4000f8e00ff */
[----:B------:R-:W-:Y:S02]  /*5a00*/  USEL UR5, UR38, UR12, !UP1 ;  /* 0x0000000c26057287 */ /* 0x000fe4000c800000 */
[----:B------:R-:W-:Y:S02]  /*5a10*/  UIMAD UR8, UR42, UR7, URZ ;  /* 0x000000072a0872a4 */ /* 0x000fe4000f8e02ff */
[----:B------:R-:W-:Y:S03]  /*5a20*/  UISETP.GE.AND UP0, UPT, UR6, UR4, UPT ;  /* 0x000000040600728c */ /* 0x000fe6000bf06270 */
[----:B------:R-:W-:Y:S01]  /*5a30*/  UMOV UR4, UR11 ;  /* 0x0000000b00047c82 */ /* 0x000fe20008000000 */
[----:B------:R-:W-:Y:S02]  /*5a40*/  UISETP.GE.OR UP0, UPT, UR5, UR8, UP0 ;  /* 0x000000080500728c */ /* 0x000fe40008706670 */
[----:B------:R-:W-:Y:S02]  /*5a50*/  USHF.R.U32.HI UR4, URZ, UR41, UR4 ;  /* 0x00000029ff047299 */ /* 0x000fe40008011604 */
[----:B------:R-:W-:Y:S02]  /*5a60*/  UIMAD.WIDE.U32 UR8, UR5, UR40, URZ ;  /* 0x00000028050872a5 */ /* 0x000fe4000f8e00ff */
[----:B------:R-:W-:Y:S02]  /*5a70*/  USEL UR11, UR6, UR4, !UP2 ;  /* 0x00000004060b7287 */ /* 0x000fe4000d000000 */
[----:B------:R-:W-:Y:S02]  /*5a80*/  UIADD3 UR8, UPT, UPT, -UR5, URZ, URZ ;  /* 0x000000ff05087290 */ /* 0x000fe4000fffe1ff */
[----:B------:R-:W-:Y:S01]  /*5a90*/  UIADD3 UR10, UPT, UPT, -UR11, URZ, URZ ;  /* 0x000000ff0b0a7290 */ /* 0x000fe2000fffe1ff */
[----:B------:R-:W-:Y:S01]  /*5aa0*/  @!UP0 UMOV UR4, UR9 ;  /* 0x0000000900048c82 */ /* 0x000fe20008000000 */
[----:B------:R-:W-:Y:S02]  /*5ab0*/  UIADD3 UR9, UPT, UPT, -UR6, URZ, URZ ;  /* 0x000000ff06097290 */ /* 0x000fe4000fffe1ff */
[----:B------:R-:W-:Y:S02]  /*5ac0*/  @!UP0 USHF.R.U32.HI UR4, URZ, UR41, UR4 ;  /* 0x00000029ff048299 */ /* 0x000fe40008011604 */
[----:B------:R-:W-:Y:S02]  /*5ad0*/  UIMAD UR10, UR42, UR10, UR6 ;  /* 0x0000000a2a0a72a4 */ /* 0x000fe4000f8e0206 */
[----:B------:R-:W-:Y:S04]  /*5ae0*/  @!UP0 USEL UR4, UR5, UR4, !UP2 ;  /* 0x0000000405048287 */ /* 0x000fe8000d000000 */
[----:B------:R-:W-:Y:S02]  /*5af0*/  @!UP0 UIMAD UR10, UR7, UR10, UR4 ;  /* 0x0000000a070a82a4 */ /* 0x000fe4000f8e0204 */
[----:B------:R-:W-:Y:S02]  /*5b00*/  @!UP0 UIADD3 UR11, UPT, UPT, UR11, -UR4, URZ ;  /* 0x800000040b0b8290 */ /* 0x000fe4000fffe0ff */
[----:B------:R-:W-:Y:S02]  /*5b10*/  UIMAD UR7, UR43, UR8, UR38 ;  /* 0x000000082b0772a4 */ /* 0x000fe4000f8e0226 */
[----:B------:R-:W-:Y:S02]  /*5b20*/  @!UP0 UIMAD UR6, UR11, UR42, UR5 ;  /* 0x0000002a0b0682a4 */ /* 0x000fe4000f8e0205 */
[----:B------:R-:W-:Y:S01]  /*5b30*/  UIMAD UR4, UR54, UR9, UR37 ;  /* 0x00000009360472a4 */ /* 0x000fe2000f8e0225 */
[----:B------:R-:W-:Y:S02]  /*5b40*/  @!UP0 UMOV UR5, UR10 ;  /* 0x0000000a00058c82 */ /* 0x000fe40008000000 */
[----:B------:R-:W-:Y:S02]  /*5b50*/  UIMAD UR38, UR5, UR43, UR7 ;  /* 0x0000002b052672a4 */ /* 0x000fe4000f8e0207 */
[----:B------:R-:W-:Y:S11]  /*5b60*/  UIMAD UR37, UR6, UR54, UR4 ;  /* 0x00000036062572a4 */ /* 0x000ff6000f8e0204 */
[----:B------:R-:W-:Y:S01]  /*5b70*/  @!UPT UIADD3 URZ, UPT, UPT, URZ, URZ, URZ ;  /* 0x000000fffffff290 */ /* 0x000fe2000fffe0ff */
.L_x_100:
[----:B------:R-:W-:Y:S01]  /*5b80*/  UISETP.NE.AND UP0, UPT, UR39, 0x1, UPT ;  /* 0x000000012700788c */ /* 0x000fe2000bf05270 */
[----:B------:R-:W-:Y:S10]  /*5b90*/  IADD3 R51, PT, PT, R51, 0x1, RZ ;  /* 0x0000000133337810 */ /* 0x000ff40007ffe0ff */
[----:B------:R-:W2:Y:S01]  /*5ba0*/  @!UP0 LDCU.128 UR12, c[0x0][0xb10] ;  /* 0x00016200ff0c87ac */ /* 0x000ea20008000c00 */
[----:B------:R-:W4:Y:S01]  /*5bb0*/  @!UP0 LDCU UR5, c[0x0][0xb0c] ;  /* 0x00016180ff0587ac */ /* 0x000f220008000800 */
[----:B------:R-:W3:Y:S01]  /*5bc0*/  @!UP0 LDCU UR10, c[0x0][0xb20] ;  /* 0x00016400ff0a87ac */ /* 0x000ee20008000800 */
[----:B--2---:R-:W-:Y:S02]  /*5bd0*/  UIMAD.WIDE.U32 UR8, UR38, UR12, URZ ;  /* 0x0000000c260872a5 */ /* 0x004fe4000f8e00ff */
[----:B------:R-:W-:Y:S02]  /*5be0*/  UIMAD.WIDE.U32 UR6, UR37, UR15, URZ ;  /* 0x0000000f250672a5 */ /* 0x000fe4000f8e00ff */
[----:B------:R-:W-:Y:S03]  /*5bf0*/  @!UP0 UISETP.NE.AND UP1, UPT, UR14, 0x1, UPT ;  /* 0x000000010e00888c */ /* 0x000fe6000bf25270 */
[----:B------:R-:W-:Y:S01]  /*5c00*/  @!UP0 UMOV UR4, UR9 ;  /* 0x0000000900048c82 */ /* 0x000fe20008000000 */
[----:B----4-:R-:W-:Y:S02]  /*5c10*/  @!UP0 UISETP.NE.AND UP2, UPT, UR5, 0x1, UPT ;  /* 0x000000010500888c */ /* 0x010fe4000bf45270 */
[----:B------:R-:W-:Y:S01]  /*5c20*/  @!UP0 USHF.R.U32.HI UR4, URZ, UR13, UR4 ;  /* 0x0000000dff048299 */ /* 0x000fe20008011604 */
[----:B------:R-:W-:Y:S02]  /*5c30*/  @!UP0 UMOV UR6, UR7 ;  /* 0x0000000700068c82 */ /* 0x000fe40008000000 */
[----:B---3--:R-:W-:Y:S02]  /*5c40*/  @!UP0 USHF.R.U32.HI UR6, URZ, UR10, UR6 ;  /* 0x0000000aff068299 */ /* 0x008fe40008011606 */
[----:B------:R-:W-:Y:S02]  /*5c50*/  @!UP0 USEL UR7, UR38, UR4, !UP2 ;  /* 0x0000000426078287 */ /* 0x000fe4000d000000 */
[----:B------:R-:W-:Y:S04]  /*5c60*/  @!UP0 USEL UR6, UR37, UR6, !UP1 ;  /* 0x0000000625068287 */ /* 0x000fe8000c800000 */
[----:B------:R-:W-:Y:S02]  /*5c70*/  @!UP0 UIADD3 UR4, UPT, UPT, -UR7, UR6, URZ ;  /* 0x0000000607048290 */ /* 0x000fe4000fffe1ff */
[----:B------:R-:W-:Y:S02]  /*5c80*/  @!UP0 UIADD3 UR6, UPT, UPT, UR7, -UR6, URZ ;  /* 0x8000000607068290 */ /* 0x000fe4000fffe0ff */
[----:B------:R-:W-:Y:S02]  /*5c90*/  @!UP0 UIMAD UR38, UR4, UR5, UR38 ;  /* 0x00000005042682a4 */ /* 0x000fe4000f8e0226 */
[----:B------:R-:W-:Y:S02]  /*5ca0*/  @!UP0 UIMAD UR37, UR6, UR14, UR37 ;  /* 0x0000000e062582a4 */ /* 0x000fe4000f8e0225 */
[----:B------:R-:W-:Y:S09]  /*5cb0*/  ULOP3.LUT UP0, URZ, UR56, 0x90, URZ, 0xc0, !UPT ;  /* 0x0000009038ff7892 */ /* 0x000ff2000f80c0ff */
[----:B------:R-:W-:Y:S05]  /*5cc0*/  BRA.U !UP0, `(.L_x_101) ;  /* 0x0000000108407547 */ /* 0x000fea000b800000 */
[----:B------:R-:W2:Y:S01]  /*5cd0*/  LDCU.64 UR8, c[0x4][0x80] ;  /* 0x01001000ff0877ac */ /* 0x000ea20008000a00 */
[----:B------:R-:W-:Y:S01]  /*5ce0*/  MOV R15, 0x0 ;  /* 0x00000000000f7802 */ /* 0x000fe20000000f00 */
[----:B------:R-:W-:Y:S02]  /*5cf0*/  HFMA2 R12, -RZ, RZ, 0, 5.9604644775390625e-08 ;  /* 0x00000001ff0c7431 */ /* 0x000fe400000001ff */
[----:B------:R-:W-:Y:S02]  /*5d00*/  IMAD.MOV.U32 R8, RZ, RZ, 0x70 ;  /* 0x00000070ff087424 */ /* 0x000fe400078e00ff */
[----:B------:R-:W-:Y:S01]  /*5d10*/  IMAD.MOV.U32 R13, RZ, RZ, RZ ;  /* 0x000000ffff0d7224 */ /* 0x000fe200078e00ff */
[----:B------:R-:W3:Y:S01]  /*5d20*/  LDCU.64 UR6, c[0x4][0x88] ;  /* 0x01001100ff0677ac */ /* 0x000ee20008000a00 */
[----:B------:R-:W4:Y:S01]  /*5d30*/  LDC.64 R14, c[0x4][R15] ;  /* 0x010000000f0e7b82 */ /* 0x000f220000000a00 */
[----:B------:R-:W1:Y:S01]  /*5d40*/  LDCU.64 UR4, c[0x4][0x8] ;  /* 0x01000100ff0477ac */ /* 0x000e620008000a00 */
[----:B--2---:R-:W-:Y:S01]  /*5d50*/  MOV R5, UR9 ;  /* 0x0000000900057c02 */ /* 0x004fe20008000f00 */
[----:B------:R-:W-:Y:S01]  /*5d60*/  IMAD.U32 R4, RZ, RZ, UR8 ;  /* 0x00000008ff047e24 */ /* 0x000fe2000f8e00ff */
[----:B---3--:R-:W-:Y:S01]  /*5d70*/  MOV R7, UR7 ;  /* 0x0000000700077c02 */ /* 0x008fe20008000f00 */
[----:B------:R-:W-:Y:S01]  /*5d80*/  IMAD.U32 R6, RZ, RZ, UR6 ;  /* 0x00000006ff067e24 */ /* 0x000fe2000f8e00ff */
[----:B-1----:R-:W-:Y:S01]  /*5d90*/  MOV R11, UR5 ;  /* 0x00000005000b7c02 */ /* 0x002fe20008000f00 */
[----:B------:R-:W-:Y:S02]  /*5da0*/  IMAD.U32 R10, RZ, RZ, UR4 ;  /* 0x00000004ff0a7e24 */ /* 0x000fe4000f8e00ff */
[----:B------:R-:W-:Y:S07]  /*5db0*/  LEPC R20, `(.L_x_101) ;  /* 0x000000001014794e */ /* 0x000fee0000000000 */
[----:B----45:R-:W-:Y:S05]  /*5dc0*/  CALL.ABS.NOINC R14 ;  /* 0x000000000e007343 */ /* 0x030fea0003c00000 */
.L_x_101:
[----:B------:R-:W-:Y:S01]  /*5dd0*/  LOP3.LUT P0, RZ, R55, 0x90, RZ, 0xc0, !PT ;  /* 0x0000009037ff7812 */ /* 0x000fe2000780c0ff */
[----:B------:R-:W-:Y:S11]  /*5de0*/  BSSY.RECONVERGENT B6, `(.L_x_102) ;  /* 0x0000013000067945 */ /* 0x000ff60003800200 */
[----:B------:R-:W-:Y:S01]  /*5df0*/  @!UPT UIADD3 URZ, UPT, UPT, URZ, URZ, URZ ;  /* 0x000000fffffff290 */ /* 0x000fe2000fffe0ff */
[----:B------:R-:W-:Y:S05]  /*5e00*/  @!P0 BRA `(.L_x_103) ;  /* 0x0000000000408947 */ /* 0x000fea0003800000 */
        /* <DEDUP_REMOVED lines=16> */
.L_x_103:
[----:B------:R-:W-:Y:S05]  /*5f10*/  BSYNC.RECONVERGENT B6 ;  /* 0x0000000000067941 */ /* 0x000fea0003800200 */
.L_x_102:
[----:B------:R-:W-:Y:S01]  /*5f20*/  ISETP.NE.U32.AND P3, PT, R46, RZ, PT ;  /* 0x000000ff2e00720c */ /* 0x000fe20003f65070 */
[----:B------:R-:W-:Y:S01]  /*5f30*/  UISETP.NE.AND UP1, UPT, UR61, URZ, UPT ;  /* 0x000000ff3d00728c */ /* 0x000fe2000bf25270 */
[----:B------:R-:W-:Y:S02]  /*5f40*/  ISETP.NE.U32.AND P4, PT, R42, RZ, PT ;  /* 0x000000ff2a00720c */ /* 0x000fe40003f85070 */
[----:B------:R-:W-:Y:S02]  /*5f50*/  ISETP.NE.AND.EX P3, PT, R47, RZ, PT, P3 ;  /* 0x000000ff2f00720c */ /* 0x000fe40003f65330 */
[----:B------:R-:W-:Y:S02]  /*5f60*/  PLOP3.LUT P1, PT, PT, PT, PT, 0x8, 0x80 ;  /* 0x000000000080781c */ /* 0x000fe40003f2e170 */
[----:B------:R-:W-:Y:S02]  /*5f70*/  PLOP3.LUT P0, PT, PT, PT, UP1, 0x80, 0x8 ;  /* 0x000000000008781c */ /* 0x000fe40003f0f018 */
[----:B------:R-:W-:Y:S02]  /*5f80*/  ISETP.NE.AND.EX P4, PT, R43, RZ, PT, P4 ;  /* 0x000000ff2b00720c */ /* 0x000fe40003f85340 */
[----:B------:R-:W2:Y:S09]  /*5f90*/  @UP1 LDCU.64 UR4, c[0x0][0x888] ;  /* 0x00011100ff0417ac */ /* 0x000eb20008000a00 */
[----:B------:R-:W-:Y:S01]  /*5fa0*/  @P0 PLOP3.LUT P1, PT, P3, PT, PT, 0x80, 0x8 ;  /* 0x000000000008081c */ /* 0x000fe20001f2f070 */
[----:B--2---:R-:W-:Y:S04]  /*5fb0*/  @UP1 UISETP.NE.U32.AND UP0, UPT, UR4, URZ, UPT ;  /* 0x000000ff0400128c */ /* 0x004fe8000bf05070 */
[----:B------:R-:W-:Y:S04]  /*5fc0*/  @UP1 UISETP.NE.AND.EX UP0, UPT, UR5, URZ, UPT, UP0 ;  /* 0x000000ff0500128c */ /* 0x000fe8000bf05300 */
[----:B------:R-:W-:Y:S01]  /*5fd0*/  @UP1 USEL UR4, URZ, 0xffffffff, UP0 ;  /* 0xffffffffff041887 */ /* 0x000fe20008000000 */
[----:B------:R-:W-:Y:S11]  /*5fe0*/  @!P3 BRA `(.L_x_104) ;  /* 0x000000000030b947 */ /* 0x000ff60003800000 */
[----:B------:R-:W-:Y:S01]  /*5ff0*/  ISETP.NE.U32.AND P2, PT, R44, RZ, PT ;  /* 0x000000ff2c00720c */ /* 0x000fe20003f45070 */
[----:B------:R-:W2:Y:S01]  /*6000*/  LDCU.64 UR6, c[0x0][0x358] ;  /* 0x00006b00ff0677ac */ /* 0x000ea20008000a00 */
[----:B------:R-:W-:Y:S02]  /*6010*/  IMAD.MOV.U32 R49, RZ, RZ, 0x1 ;  /* 0x00000001ff317424 */ /* 0x000fe400078e00ff */
[----:B------:R-:W-:Y:S11]  /*6020*/  ISETP.NE.AND.EX P2, PT, R45, RZ, PT, P2 ;  /* 0x000000ff2d00720c */ /* 0x000ff60003f45320 */
[----:B------:R-:W-:Y:S02]  /*6030*/  @!UPT UIADD3 URZ, UPT, UPT, URZ, URZ, URZ ;  /* 0x000000fffffff290 */ /* 0x000fe4000fffe0ff */
[----:B------:R-:W3:Y:S01]  /*6040*/  @P2 LDC.64 R4, c[0x0][0x888] ;  /* 0x00022200ff042b82 */ /* 0x000ee20000000a00 */
[----:B-1----:R-:W-:Y:S04]  /*6050*/  @P2 IMAD R0, R46, UR36, RZ ;  /* 0x000000242e002c24 */ /* 0x002fe8000f8e02ff */
[----:B---3--:R-:W-:Y:S04]  /*6060*/  @P2 IMAD.WIDE R4, R0, 0x4, R4 ;  /* 0x0000000400042825 */ /* 0x008fe800078e0204 */
[----:B------:R-:W-:Y:S01]  /*6070*/  HFMA2 R0, -RZ, RZ, 0, 5.9604644775390625e-08 ;  /* 0x00000001ff007431 */ /* 0x000fe200000001ff */
[----:B--2--5:R2:W5:Y:S04]  /*6080*/  @P2 LDG.E R26, desc[UR6][R4.64] ;  /* 0x00000006041a2981 */ /* 0x024568000c1e1900 */
[----:B------:R-:W-:Y:S01]  /*6090*/  @!P2 PRMT R49, R0, 0x7610, R49 ;  /* 0x000076100031a816 */ /* 0x000fe20000000031 */
[----:B--2---:R-:W3:Y:S06]  /*60a0*/  @!P2 LDC R26, c[0x0][0x880] ;  /* 0x00022000ff1aab82 */ /* 0x004eec0000000800 */
.L_x_104:
[----:B------:R-:W-:Y:S05]  /*60b0*/  @!P4 BRA `(.L_x_105) ;  /* 0x000000000024c947 */ /* 0x000fea0003800000 */
[----:B------:R-:W-:Y:S01]  /*60c0*/  ISETP.NE.U32.AND P2, PT, R40, RZ, PT ;  /* 0x000000ff2800720c */ /* 0x000fe20003f45070 */
[----:B------:R-:W2:Y:S03]  /*60d0*/  LDCU.64 UR6, c[0x0][0x358] ;  /* 0x00006b00ff0677ac */ /* 0x000ea60008000a00 */
[----:B------:R-:W-:Y:S11]  /*60e0*/  ISETP.NE.AND.EX P2, PT, R41, RZ, PT, P2 ;  /* 0x000000ff2900720c */ /* 0x000ff60003f45320 */
[----:B------:R-:W-:Y:S02]  /*60f0*/  @!UPT UIADD3 URZ, UPT, UPT, URZ, URZ, URZ ;  /* 0x000000fffffff290 */ /* 0x000fe4000fffe0ff */
[----:B------:R-:W4:Y:S01]  /*6100*/  @P2 LDC.64 R4, c[0x0][0x8a8] ;  /* 0x00022a00ff042b82 */ /* 0x000f220000000a00 */
[----:B-1----:R-:W-:Y:S04]  /*6110*/  @P2 IMAD R0, R42, UR36, RZ ;  /* 0x000000242a002c24 */ /* 0x002fe8000f8e02ff */
[----:B----4-:R-:W-:Y:S05]  /*6120*/  @P2 IMAD.WIDE R4, R0, 0x4, R4 ;  /* 0x0000000400042825 */ /* 0x010fea00078e0204 */
[----:B--2--5:R2:W5:Y:S02]  /*6130*/  @P2 LDG.E R23, desc[UR6][R4.64] ;  /* 0x0000000604172981 */ /* 0x024564000c1e1900 */
[----:B--2---:R-:W4:Y:S02]  /*6140*/  @!P2 LDC R23, c[0x0][0x8a0] ;  /* 0x00022800ff17ab82 */ /* 0x004f240000000800 */
.L_x_105:
[----:B---3-5:R-:W-:Y:S01]  /*6150*/  @P0 ISETP.NE.AND P4, PT, R26, RZ, PT ;  /* 0x000000ff1a00020c */ /* 0x028fe20003f85270 */
[----:B-1----:R-:W-:Y:S01]  /*6160*/  IMAD.U32 R0, RZ, RZ, UR4 ;  /* 0x00000004ff007e24 */ /* 0x002fe2000f8e00ff */
[----:B------:R-:W-:Y:S01]  /*6170*/  @P0 LOP3.LUT P2, RZ, R49, 0xff, RZ, 0xc0, !PT ;  /* 0x000000ff31ff0812 */ /* 0x000fe2000784c0ff */
[----:B------:R-:W-:Y:S01]  /*6180*/  BSSY B1, `(.L_x_106) ;  /* 0x0000034000017945 */ /* 0x000fe20003800000 */
[----:B------:R-:W-:Y:S02]  /*6190*/  @P0 SEL R9, RZ, 0xffffffff, P4 ;  /* 0xffffffffff090807 */ /* 0x000fe40002000000 */
[----:B------:R-:W-:Y:S02]  /*61a0*/  CS2R R30, SRZ ;  /* 0x00000000001e7805 */ /* 0x000fe4000001ff00 */
[----:B------:R-:W-:Y:S02]  /*61b0*/  LEA R56, R2, UR44, 0x3 ;  /* 0x0000002c02387c11 */ /* 0x000fe4000f8e18ff */
[----:B------:R-:W-:Y:S02]  /*61c0*/  CS2R R28, SRZ ;  /* 0x00000000001c7805 */ /* 0x000fe4000001ff00 */
[----:B------:R-:W-:Y:S02]  /*61d0*/  @P1 SEL R9, R0, R9, !P2 ;  /* 0x0000000900091207 */ /* 0x000fe40005000000 */
[----:B------:R-:W-:Y:S02]  /*61e0*/  SHF.L.U32 R7, R54, 0x1f, RZ ;  /* 0x0000001f36077819 */ /* 0x000fe400000006ff */
[----:B------:R-:W-:Y:S02]  /*61f0*/  @P0 LOP3.LUT R9, R9, 0x1, RZ, 0xc0, !PT ;  /* 0x0000000109090812 */ /* 0x000fe400078ec0ff */
[C---:B------:R-:W-:Y:S02]  /*6200*/  LEA.HI R5, R2.reuse, R2, RZ, 0x1 ;  /* 0x0000000202057211 */ /* 0x040fe400078f08ff */
[----:B------:R-:W-:Y:S02]  /*6210*/  ISETP.NE.U32.OR P1, PT, R9, 0x1, !P0 ;  /* 0x000000010900780c */ /* 0x000fe40004725470 */
[----:B------:R-:W-:Y:S01]  /*6220*/  PLOP3.LUT P5, PT, PT, PT, PT, 0x8, 0x80 ;  /* 0x000000000080781c */ /* 0x000fe20003fae170 */
[C---:B------:R-:W-:Y:S01]  /*6230*/  IMAD.SHL.U32 R3, R5.reuse, 0x10, RZ ;  /* 0x0000001005037824 */ /* 0x040fe200078e00ff */
[----:B------:R-:W-:Y:S04]  /*6240*/  LOP3.LUT R5, R5, 0xffe, RZ, 0xc0, !PT ;  /* 0x00000ffe05057812 */ /* 0x000fe800078ec0ff */
[----:B------:R-:W-:Y:S01]  /*6250*/  LOP3.LUT R3, R3, 0xffffffe0, RZ, 0xc0, !PT ;  /* 0xffffffe003037812 */ /* 0x000fe200078ec0ff */
[----:B------:R-:W-:Y:S04]  /*6260*/  IMAD.IADD R24, R2, 0x1, -R5 ;  /* 0x0000000102187824 */ /* 0x000fe800078e0a05 */
[----:B------:R-:W-:Y:S01]  /*6270*/  @P1 SHF.L.U32 R4, R52, 0x1f, RZ ;  /* 0x0000001f34041819 */ /* 0x000fe200000006ff */
[----:B------:R-:W-:Y:S03]  /*6280*/  IMAD.IADD R3, R22, 0x1, R3 ;  /* 0x0000000116037824 */ /* 0x000fe600078e0203 */
[----:B------:R-:W1:Y:S01]  /*6290*/  @P1 SYNCS.PHASECHK.TRANS64.TRYWAIT P0, [UR44+0x120], R4 ;  /* 0x00012004ff0015a7 */ /* 0x000e62000800112c */
[----:B------:R-:W-:Y:S01]  /*62a0*/  IMAD R24, R24, 0x100000, R3 ;  /* 0x0010000018187824 */ /* 0x000fe200078e0203 */
[----:B------:R2:W3:Y:S01]  /*62b0*/  SYNCS.PHASECHK.TRANS64.TRYWAIT P4, [R56+URZ+0x160], R7 ;  /* 0x00016007380075a7 */ /* 0x0004e200080811ff */
[----:B-1----:R-:W-:Y:S01]  /*62c0*/  @P1 PLOP3.LUT P5, PT, P0, PT, PT, 0x8, 0x80 ;  /* 0x000000000080181c */ /* 0x002fe200007ae170 */
[----:B------:R-:W-:Y:S01]  /*62d0*/  @!UPT UIADD3 URZ, UPT, UPT, URZ, URZ, URZ ;  /* 0x000000fffffff290 */ /* 0x000fe2000fffe0ff */
[----:B--2---:R-:W-:Y:S11]  /*62e0*/  @!P1 BRA `(.L_x_107) ;  /* 0x0000000000749947 */ /* 0x004ff60003800000 */
[----:B------:R-:W-:Y:S01]  /*62f0*/  ISETP.NE.U32.AND P0, PT, RZ, UR58, PT ;  /* 0x0000003aff007c0c */ /* 0x000fe2000bf05070 */
[----:B------:R-:W-:Y:S01]  /*6300*/  BSSY B0, `(.L_x_108) ;  /* 0x0000010000007945 */ /* 0x000fe20003800000 */
[----:B------:R-:W-:Y:S02]  /*6310*/  ISETP.NE.AND P2, PT, R26, RZ, PT ;  /* 0x000000ff1a00720c */ /* 0x000fe40003f45270 */
[----:B------:R-:W-:Y:S02]  /*6320*/  CS2R R30, SRZ ;  /* 0x00000000001e7805 */ /* 0x000fe4000001ff00 */
[----:B------:R-:W-:Y:S02]  /*6330*/  ISETP.NE.AND.EX P0, PT, RZ, UR59, PT, P0 ;  /* 0x0000003bff007c0c */ /* 0x000fe4000bf05300 */
[----:B------:R-:W-:Y:S02]  /*6340*/  CS2R R28, SRZ ;  /* 0x00000000001c7805 */ /* 0x000fe4000001ff00 */
[----:B------:R-:W-:Y:S02]  /*6350*/  LOP3.LUT P1, RZ, R49, 0xff, RZ, 0xc0, !PT ;  /* 0x000000ff31ff7812 */ /* 0x000fe4000782c0ff */
[----:B------:R-:W-:Y:S02]  /*6360*/  SEL R0, RZ, 0xffffffff, P2 ;  /* 0xffffffffff007807 */ /* 0x000fe40001000000 */
[----:B------:R-:W-:Y:S04]  /*6370*/  SEL R3, RZ, 0xffffffff, P0 ;  /* 0xffffffffff037807 */ /* 0x000fe80000000000 */
[----:B------:R-:W-:Y:S04]  /*6380*/  @P3 SEL R0, R3, R0, !P1 ;  /* 0x0000000003003207 */ /* 0x000fe80004800000 */
[----:B------:R-:W-:Y:S04]  /*6390*/  LOP3.LUT R0, R0, 0x1, RZ, 0xc0, !PT ;  /* 0x0000000100007812 */ /* 0x000fe800078ec0ff */
[----:B------:R-:W-:Y:S01]  /*63a0*/  ISETP.NE.U32.AND P0, PT, R0, 0x1, PT ;  /* 0x000000010000780c */ /* 0x000fe20003f05070 */
[----:B------:R-:W-:Y:S01]  /*63b0*/  @!UPT UIADD3 URZ, UPT, UPT, URZ, URZ, URZ ;  /* 0x000000fffffff290 */ /* 0x000fe2000fffe0ff */
[----:B------:R-:W-:Y:S11]  /*63c0*/  @!P5 BRA `(.L_x_109) ;  /* 0x00000000000cd947 */ /* 0x000ff60003800000 */
[----:B------:R-:W-:Y:S04]  /*63d0*/  SHF.L.U32 R3, R52, 0x1f, RZ ;  /* 0x0000001f34037819 */ /* 0x000fe800000006ff */
[----:B------:R-:W1:Y:S02]  /*63e0*/  SYNCS.PHASECHK.TRANS64.TRYWAIT P1, [UR44+0x120], R3 ;  /* 0x00012003ff0075a7 */ /* 0x000e64000802112c */
[----:B-1----:R-:W-:Y:S05]  /*63f0*/  @!P1 BRA `(.L_x_110) ;  /* 0x0000001400a49947 */ /* 0x002fea0003800000 */
.L_x_109:
[----:B------:R-:W-:Y:S05]  /*6400*/  BSYNC B0 ;  /* 0x0000000000007941 */ /* 0x000fea0003800000 */
.L_x_108:
[----:B------:R2:W1:Y:S01]  /*6410*/  @P0 LDS.128 R28, [R48+UR44+0x200] ;  /* 0x0002002c301c0984 */ /* 0x0004620008000c00 */
[----:B------:R-:W-:Y:S01]  /*6420*/  UIADD3 UR4, UPT, UPT, UR44, 0x128, URZ ;  /* 0x000001282c047890 */ /* 0x000fe2000fffe0ff */
[----:B------:R-:W-:Y:S01]  /*6430*/  LOP3.LUT R52, R52, 0x1, RZ, 0x3c, !PT ;  /* 0x0000000134347812 */ /* 0x000fe200078e3cff */
[----:B------:R-:W-:Y:S01]  /*6440*/  @!PT LDS RZ, [RZ] ;  /* 0x00000000fffff984 */ /* 0x000fe20000000800 */
[----:B------:R-:W-:Y:S01]  /*6450*/  @!PT LDS RZ, [RZ] ;  /* 0x00000000fffff984 */ /* 0x000fe20000000800 */
[----:B------:R-:W-:Y:S01]  /*6460*/  @!PT LDS RZ, [RZ] ;  /* 0x00000000fffff984 */ /* 0x000fe20000000800 */
[----:B------:R-:W-:Y:S01]  /*6470*/  @!PT LDS RZ, [RZ] ;  /* 0x00000000fffff984 */ /* 0x000fe20000000800 */
[----:B------:R5:W-:Y:S06]  /*6480*/  MEMBAR.ALL.CTA ;  /* 0x0000000000007992 */ /* 0x000bec0000008000 */
[----:B-----5:R-:W5:Y:S01]  /*6490*/  FENCE.VIEW.ASYNC.S ;  /* 0x00000000000073c6 */ /* 0x020f620000000000 */
[----:B------:R-:W-:Y:S09]  /*64a0*/  UPRMT UR4, UR48, 0x654, UR4 ;  /* 0x0000065430047896 */ /* 0x000ff20008000004 */
[----:B-----5:R-:W-:Y:S03]  /*64b0*/  SYNCS.ARRIVE.TRANS64.RED.A1T0 RZ, [UR4], RZ ;  /* 0x000000ffffff79a7 */ /* 0x020fe60008100404 */
.L_x_107:
[----:B------:R-:W-:Y:S05]  /*64c0*/  BSYNC B1 ;  /* 0x0000000000017941 */ /* 0x000fea0003800000 */
.L_x_106:
[----:B-1----:R-:W-:Y:S04]  /*64d0*/  SHF.R.U32.HI R3, RZ, 0x15, R24 ;  /* 0x00000015ff037819 */ /* 0x002fe80000011618 */
[----:B------:R-:W-:Y:S01]  /*64e0*/  LOP3.LUT P0, RZ, R3, 0x3, R50, 0x48, !PT ;  /* 0x0000000303ff7812 */ /* 0x000fe20007804832 */
[----:B------:R-:W-:Y:S01]  /*64f0*/  @!UPT UIADD3 URZ, UPT, UPT, URZ, URZ, URZ ;  /* 0x000000fffffff290 */ /* 0x000fe2000fffe0ff */
[----:B---3--:R-:W-:Y:S11]  /*6500*/  @P4 BRA `(.L_x_111) ;  /* 0x0000000000084947 */ /* 0x008ff60003800000 */
[----:B------:R-:W1:Y:S02]  /*6510*/  SYNCS.PHASECHK.TRANS64.TRYWAIT P1, [R56+URZ+0x160], R7 ;  /* 0x00016007380075a7 */ /* 0x000e6400080211ff */
[----:B-1----:R-:W-:Y:S05]  /*6520*/  @!P1 BRA `(.L_x_112) ;  /* 0x0000001400709947 */ /* 0x002fea0003800000 */
.L_x_111:
[----:B------:R-:W-:Y:S05]  /*6530*/  @!P0 BRA `(.L_x_113) ;  /* 0x0000000000408947 */ /* 0x000fea0003800000 */
[----:B------:R-:W3:Y:S01]  /*6540*/  LDCU.64 UR8, c[0x4][0x70] ;  /* 0x01000e00ff0877ac */ /* 0x000ee20008000a00 */
[----:B------:R-:W-:Y:S01]  /*6550*/  MOV R15, 0x0 ;  /* 0x00000000000f7802 */ /* 0x000fe20000000f00 */
[----:B------:R-:W-:Y:S02]  /*6560*/  HFMA2 R12, -RZ, RZ, 0, 5.9604644775390625e-08 ;  /* 0x00000001ff0c7431 */ /* 0x000fe400000001ff */
[----:B------:R-:W-:Y:S02]  /*6570*/  IMAD.MOV.U32 R8, RZ, RZ, 0x192 ;  /* 0x00000192ff087424 */ /* 0x000fe400078e00ff */
[----:B------:R-:W-:Y:S01]  /*6580*/  IMAD.MOV.U32 R13, RZ, RZ, RZ ;  /* 0x000000ffff0d7224 */ /* 0x000fe200078e00ff */
[----:B------:R-:W1:Y:S01]  /*6590*/  LDCU.64 UR6, c[0x4][0x78] ;  /* 0x01000f00ff0677ac */ /* 0x000e620008000a00 */
[----:B------:R-:W2:Y:S01]  /*65a0*/  LDC.64 R14, c[0x4][R15] ;  /* 0x010000000f0e7b82 */ /* 0x000ea20000000a00 */
[----:B------:R-:W5:Y:S01]  /*65b0*/  LDCU.64 UR4, c[0x4][0x10] ;  /* 0x01000200ff0477ac */ /* 0x000f620008000a00 */
[----:B---3--:R-:W-:Y:S01]  /*65c0*/  MOV R5, UR9 ;  /* 0x0000000900057c02 */ /* 0x008fe20008000f00 */
[----:B------:R-:W-:Y:S01]  /*65d0*/  IMAD.U32 R4, RZ, RZ, UR8 ;  /* 0x00000008ff047e24 */ /* 0x000fe2000f8e00ff */
[----:B-1----:R-:W-:Y:S01]  /*65e0*/  MOV R7, UR7 ;  /* 0x0000000700077c02 */ /* 0x002fe20008000f00 */
[----:B------:R-:W-:Y:S01]  /*65f0*/  IMAD.U32 R6, RZ, RZ, UR6 ;  /* 0x00000006ff067e24 */ /* 0x000fe2000f8e00ff */
[----:B-----5:R-:W-:Y:S01]  /*6600*/  MOV R11, UR5 ;  /* 0x00000005000b7c02 */ /* 0x020fe20008000f00 */
[----:B------:R-:W-:Y:S02]  /*6610*/  IMAD.U32 R10, RZ, RZ, UR4 ;  /* 0x00000004ff0a7e24 */ /* 0x000fe4000f8e00ff */
[----:B------:R-:W-:Y:S07]  /*6620*/  LEPC R20, `(.L_x_113) ;  /* 0x000000001014794e */ /* 0x000fee0000000000 */
[----:B--2-4-:R-:W-:Y:S05]  /*6630*/  CALL.ABS.NOINC R14 ;  /* 0x000000000e007343 */ /* 0x014fea0003c00000 */
.L_x_113:
[----:B------:R-:W-:Y:S01]  /*6640*/  LOP3.LUT P0, RZ, R39, 0x60, RZ, 0xc0, !PT ;  /* 0x0000006027ff7812 */ /* 0x000fe2000780c0ff */
[----:B------:R-:W-:Y:S05]  /*6650*/  WARPSYNC.ALL ;  /* 0x0000000000007948 */ /* 0x000fea0003800000 */
[C---:B------:R-:W-:Y:S01]  /*6660*/  IMAD.SHL.U32 R36, R29.reuse, 0x100, RZ ;  /* 0x000001001d247824 */ /* 0x040fe200078e00ff */
[----:B------:R-:W-:Y:S01]  /*6670*/  R2UR UR4, R24 ;  /* 0x00000000180472ca */ /* 0x000fe200000e0000 */
[----:B------:R-:W-:Y:S01]  /*6680*/  BSSY.RECONVERGENT B0, `(.L_x_114) ;  /* 0x0000060000007945 */ /* 0x000fe20003800200 */
[C---:B------:R-:W-:Y:S02]  /*6690*/  SHF.L.U32 R0, R28.reuse, 0x10, RZ ;  /* 0x000000101c007819 */ /* 0x040fe400000006ff */
[C---:B------:R-:W-:Y:S02]  /*66a0*/  PRMT R3, R28.reuse, 0x8880, RZ ;  /* 0x000088801c037816 */ /* 0x040fe400000000ff */
[----:B------:R-:W-:Y:S02]  /*66b0*/  SHF.L.U32 R21, R28, 0x8, RZ ;  /* 0x000000081c157819 */ /* 0x000fe400000006ff */
[----:B------:R-:W-:Y:S02]  /*66c0*/  SHF.R.S32.HI R0, RZ, 0x18, R0 ;  /* 0x00000018ff007819 */ /* 0x000fe40000011400 */
[C---:B------:R-:W-:Y:S02]  /*66d0*/  PRMT R38, R29.reuse, 0x8880, RZ ;  /* 0x000088801d267816 */ /* 0x040fe400000000ff */
[----:B------:R-:W-:Y:S01]  /*66e0*/  SHF.R.S32.HI R21, RZ, 0x18, R21 ;  /* 0x00000018ff157819 */ /* 0x000fe20000011415 */
[----:B-1----:R-:W-:Y:S01]  /*66f0*/  LDTM.16dp32bit_t0_t15.x16 R4, tmem[UR4] ;  /* 0x00000004000479ee */ /* 0x002fe20008a00000 */
[----:B------:R-:W4:Y:S01]  /*6700*/  LDTM.16dp32bit_t16_t31.x16 R4, tmem[UR4+0x10] ;  /* 0x00001004000479ee */ /* 0x000f220008a20000 */
[----:B------:R-:W-:Y:S01]  /*6710*/  NOP ;  /* 0x0000000000007918 */ /* 0x000fe20000000000 */
[----:B------:R-:W-:Y:S02]  /*6720*/  R2UR UR4, R56 ;  /* 0x00000000380472ca */ /* 0x000fe400000e0000 */
[----:B------:R-:W-:Y:S02]  /*6730*/  SHF.R.S32.HI R20, RZ, 0x18, R28 ;  /* 0x00000018ff147819 */ /* 0x000fe4000001141c */
[----:B------:R-:W-:Y:S02]  /*6740*/  SHF.L.U32 R37, R29, 0x10, RZ ;  /* 0x000000101d257819 */ /* 0x000fe400000006ff */
[C---:B------:R-:W-:Y:S02]  /*6750*/  PRMT R35, R30.reuse, 0x8880, RZ ;  /* 0x000088801e237816 */ /* 0x040fe400000000ff */
[----:B------:R-:W-:Y:S02]  /*6760*/  SHF.R.S32.HI R25, RZ, 0x18, R29 ;  /* 0x00000018ff197819 */ /* 0x000fe4000001141d */
[C---:B------:R-:W-:Y:S02]  /*6770*/  SHF.L.U32 R34, R30.reuse, 0x10, RZ ;  /* 0x000000101e227819 */ /* 0x040fe400000006ff */
[----:B------:R-:W-:Y:S01]  /*6780*/  SHF.R.S32.HI R27, RZ, 0x18, R30 ;  /* 0x00000018ff1b7819 */ /* 0x000fe2000001141e */
[----:B------:R-:W-:Y:S01]  /*6790*/  UIADD3 UR4, UPT, UPT, UR4, 0x180, URZ ;  /* 0x0000018004047890 */ /* 0x000fe2000fffe0ff */
[C---:B------:R-:W-:Y:S02]  /*67a0*/  PRMT R32, R31.reuse, 0x8880, RZ ;  /* 0x000088801f207816 */ /* 0x040fe400000000ff */
[----:B------:R-:W-:Y:S01]  /*67b0*/  SHF.R.S32.HI R28, RZ, 0x18, R31 ;  /* 0x00000018ff1c7819 */ /* 0x000fe2000001141f */
[----:B------:R-:W-:Y:S01]  /*67c0*/  UPRMT UR4, UR48, 0x654, UR4 ;  /* 0x0000065430047896 */ /* 0x000fe20008000004 */
[----:B------:R-:W-:Y:S01]  /*67d0*/  SHF.L.U32 R33, R30, 0x8, RZ ;  /* 0x000000081e217819 */ /* 0x000fe200000006ff */
[C---:B------:R-:W-:Y:S01]  /*67e0*/  IMAD.U32 R30, R31.reuse, 0x10000, RZ ;  /* 0x000100001f1e7824 */ /* 0x040fe200078e00ff */
[----:B------:R-:W-:Y:S01]  /*67f0*/  SHF.L.U32 R29, R31, 0x8, RZ ;  /* 0x000000081f1d7819 */ /* 0x000fe200000006ff */
[C---:B----4-:R-:W-:Y:S02]  /*6800*/  IMAD R4, R23.reuse, R4, RZ ;  /* 0x0000000417047224 */ /* 0x050fe400078e02ff */
[C---:B------:R-:W-:Y:S02]  /*6810*/  IMAD R5, R23.reuse, R5, RZ ;  /* 0x0000000517057224 */ /* 0x040fe400078e02ff */
[----:B------:R-:W-:Y:S01]  /*6820*/  IMAD R6, R23, R6, RZ ;  /* 0x0000000617067224 */ /* 0x000fe200078e02ff */
[----:B------:R-:W-:Y:S01]  /*6830*/  SYNCS.ARRIVE.TRANS64.RED.A1T0 RZ, [UR4], RZ ;  /* 0x000000ffffff79a7 */ /* 0x000fe20008100404 */
[----:B------:R-:W-:Y:S01]  /*6840*/  IMAD R4, R3, R26, R4 ;  /* 0x0000001a03047224 */ /* 0x000fe200078e0204 */
[----:B------:R-:W-:Y:S01]  /*6850*/  MOV R3, R38 ;  /* 0x0000002600037202 */ /* 0x000fe20000000f00 */
[C---:B------:R-:W-:Y:S02]  /*6860*/  IMAD R7, R23.reuse, R7, RZ ;  /* 0x0000000717077224 */ /* 0x040fe400078e02ff */
[----:B------:R-:W-:Y:S01]  /*6870*/  IMAD R5, R0, R26, R5 ;  /* 0x0000001a00057224 */ /* 0x000fe200078e0205 */
[----:B------:R-:W-:Y:S01]  /*6880*/  SHF.R.S32.HI R0, RZ, 0x18, R37 ;  /* 0x00000018ff007819 */ /* 0x000fe20000011425 */
[----:B------:R-:W-:Y:S02]  /*6890*/  IMAD R8, R23, R8, RZ ;  /* 0x0000000817087224 */ /* 0x000fe400078e02ff */
[-C--:B------:R-:W-:Y:S01]  /*68a0*/  IMAD R6, R21, R26.reuse, R6 ;  /* 0x0000001a15067224 */ /* 0x080fe200078e0206 */
[----:B------:R-:W-:Y:S01]  /*68b0*/  SHF.R.S32.HI R21, RZ, 0x18, R36 ;  /* 0x00000018ff157819 */ /* 0x000fe20000011424 */
[C---:B------:R-:W-:Y:S02]  /*68c0*/  IMAD R9, R23.reuse, R9, RZ ;  /* 0x0000000917097224 */ /* 0x040fe400078e02ff */
[----:B------:R-:W-:Y:S02]  /*68d0*/  IMAD R7, R20, R26, R7 ;  /* 0x0000001a14077224 */ /* 0x000fe400078e0207 */
[----:B------:R-:W-:Y:S02]  /*68e0*/  IMAD R10, R23, R10, RZ ;  /* 0x0000000a170a7224 */ /* 0x000fe400078e02ff */
[----:B------:R-:W-:Y:S01]  /*68f0*/  IMAD R8, R3, R26, R8 ;  /* 0x0000001a03087224 */ /* 0x000fe200078e0208 */
[----:B------:R-:W-:Y:S01]  /*6900*/  I2IP.S8.S32.SAT R56, R7, R6, RZ ;  /* 0x0000000607387239 */ /* 0x000fe200000014ff */
[----:B------:R-:W-:Y:S02]  /*6910*/  IMAD R11, R23, R11, RZ ;  /* 0x0000000b170b7224 */ /* 0x000fe400078e02ff */
[----:B------:R-:W-:Y:S01]  /*6920*/  IMAD R9, R0, R26, R9 ;  /* 0x0000001a00097224 */ /* 0x000fe200078e0209 */
[----:B------:R-:W-:Y:S01]  /*6930*/  I2IP.S8.S32.SAT R56, R5, R4, R56 ;  /* 0x0000000405387239 */ /* 0x000fe20000001438 */
[----:B------:R-:W-:Y:S01]  /*6940*/  IMAD R12, R23, R12, RZ ;  /* 0x0000000c170c7224 */ /* 0x000fe200078e02ff */
[----:B------:R-:W-:Y:S01]  /*6950*/  SHF.R.S32.HI R0, RZ, 0x18, R34 ;  /* 0x00000018ff007819 */ /* 0x000fe20000011422 */
[----:B------:R-:W-:Y:S02]  /*6960*/  IMAD.MOV.U32 R3, RZ, RZ, R35 ;  /* 0x000000ffff037224 */ /* 0x000fe400078e0023 */
[----:B------:R-:W-:Y:S01]  /*6970*/  IMAD R10, R21, R26, R10 ;  /* 0x0000001a150a7224 */ /* 0x000fe200078e020a */
[----:B------:R-:W-:Y:S01]  /*6980*/  MOV R21, R32 ;  /* 0x0000002000157202 */ /* 0x000fe20000000f00 */
[-C--:B------:R-:W-:Y:S01]  /*6990*/  IMAD R11, R25, R26.reuse, R11 ;  /* 0x0000001a190b7224 */ /* 0x080fe200078e020b */
[----:B------:R-:W-:Y:S01]  /*69a0*/  SHF.R.S32.HI R25, RZ, 0x18, R29 ;  /* 0x00000018ff197819 */ /* 0x000fe2000001141d */
[----:B------:R-:W-:Y:S02]  /*69b0*/  IMAD R13, R23, R13, RZ ;  /* 0x0000000d170d7224 */ /* 0x000fe400078e02ff */
[----:B------:R-:W-:Y:S01]  /*69c0*/  IMAD R12, R3, R26, R12 ;  /* 0x0000001a030c7224 */ /* 0x000fe200078e020c */
[----:B------:R-:W-:Y:S01]  /*69d0*/  SHF.R.S32.HI R3, RZ, 0x18, R33 ;  /* 0x00000018ff037819 */ /* 0x000fe20000011421 */
[----:B------:R-:W-:Y:S01]  /*69e0*/  IMAD R14, R23, R14, RZ ;  /* 0x0000000e170e7224 */ /* 0x000fe200078e02ff */
[----:B------:R-:W-:Y:S01]  /*69f0*/  I2IP.S8.S32.SAT R60, R11, R10, RZ ;  /* 0x0000000a0b3c7239 */ /* 0x000fe200000014ff */
[C---:B------:R-:W-:Y:S02]  /*6a00*/  IMAD R15, R23.reuse, R15, RZ ;  /* 0x0000000f170f7224 */ /* 0x040fe400078e02ff */
[----:B------:R-:W-:Y:S01]  /*6a10*/  IMAD R13, R0, R26, R13 ;  /* 0x0000001a000d7224 */ /* 0x000fe200078e020d */
[----:B------:R-:W-:Y:S01]  /*6a20*/  SHF.R.S32.HI R0, RZ, 0x18, R30 ;  /* 0x00000018ff007819 */ /* 0x000fe2000001141e */
[----:B------:R-:W-:Y:S01]  /*6a30*/  IMAD R16, R23, R16, RZ ;  /* 0x0000001017107224 */ /* 0x000fe200078e02ff */
[----:B------:R-:W-:Y:S01]  /*6a40*/  I2IP.S8.S32.SAT R57, R9, R8, R60 ;  /* 0x0000000809397239 */ /* 0x000fe2000000143c */
[-C--:B------:R-:W-:Y:S01]  /*6a50*/  IMAD R14, R3, R26.reuse, R14 ;  /* 0x0000001a030e7224 */ /* 0x080fe200078e020e */
[----:B------:R-:W-:Y:S01]  /*6a60*/  IADD3 R60, PT, PT, R2, 0x1, RZ ;  /* 0x00000001023c7810 */ /* 0x000fe20007ffe0ff */
[----:B------:R-:W-:Y:S02]  /*6a70*/  IMAD R17, R23, R17, RZ ;  /* 0x0000001117117224 */ /* 0x000fe400078e02ff */
[-C--:B------:R-:W-:Y:S02]  /*6a80*/  IMAD R15, R27, R26.reuse, R15 ;  /* 0x0000001a1b0f7224 */ /* 0x080fe400078e020f */
[----:B------:R-:W-:Y:S02]  /*6a90*/  IMAD R16, R21, R26, R16 ;  /* 0x0000001a15107224 */ /* 0x000fe400078e0210 */
[----:B------:R-:W-:Y:S01]  /*6aa0*/  IMAD R18, R23, R18, RZ ;  /* 0x0000001217127224 */ /* 0x000fe200078e02ff */
[----:B------:R-:W-:Y:S01]  /*6ab0*/  I2IP.S8.S32.SAT R61, R15, R14, RZ ;  /* 0x0000000e0f3d7239 */ /* 0x000fe200000014ff */
[----:B------:R-:W-:Y:S02]  /*6ac0*/  IMAD R17, R0, R26, R17 ;  /* 0x0000001a00117224 */ /* 0x000fe400078e0211 */
[----:B------:R-:W-:Y:S01]  /*6ad0*/  IMAD R19, R23, R19, RZ ;  /* 0x0000001317137224 */ /* 0x000fe200078e02ff */
[----:B------:R-:W-:Y:S01]  /*6ae0*/  I2IP.S8.S32.SAT R58, R13, R12, R61 ;  /* 0x0000000c0d3a7239 */ /* 0x000fe2000000143d */
[-C--:B------:R-:W-:Y:S02]  /*6af0*/  IMAD R18, R25, R26.reuse, R18 ;  /* 0x0000001a19127224 */ /* 0x080fe400078e0212 */
[----:B------:R-:W-:Y:S05]  /*6b00*/  IMAD R19, R28, R26, R19 ;  /* 0x0000001a1c137224 */ /* 0x000fea00078e0213 */
[----:B------:R-:W-:Y:S04]  /*6b10*/  I2IP.S8.S32.SAT R24, R19, R18, RZ ;  /* 0x0000001213187239 */ /* 0x000fe800000014ff */
[----:B------:R-:W-:Y:S05]  /*6b20*/  I2IP.S8.S32.SAT R59, R17, R16, R24 ;  /* 0x00000010113b7239 */ /* 0x000fea0000001418 */
[----:B------:R1:W-:Y:S01]  /*6b30*/  STS.128 [R48+UR44+0xa00], R56 ;  /* 0x000a003830007988 */ /* 0x0003e20008000c2c */
[----:B------:R-:W-:Y:S01]  /*6b40*/  @!PT LDS RZ, [RZ] ;  /* 0x00000000fffff984 */ /* 0x000fe20000000800 */
[----:B------:R-:W-:Y:S01]  /*6b50*/  @!PT LDS RZ, [RZ] ;  /* 0x00000000fffff984 */ /* 0x000fe20000000800 */
[----:B------:R-:W-:Y:S01]  /*6b60*/  @!PT LDS RZ, [RZ] ;  /* 0x00000000fffff984 */ /* 0x000fe20000000800 */
[----:B------:R-:W-:Y:S01]  /*6b70*/  @!PT LDS RZ, [RZ] ;  /* 0x00000000fffff984 */ /* 0x000fe20000000800 */
[----:B------:R3:W-:Y:S07]  /*6b80*/  MEMBAR.ALL.CTA ;  /* 0x0000000000007992 */ /* 0x0007ee0000008000 */
[----:B---3--:R-:W3:Y:S02]  /*6b90*/  FENCE.VIEW.ASYNC.S ;  /* 0x00000000000073c6 */ /* 0x008ee40000000000 */
[----:B---3--:R-:W-:Y:S06]  /*6ba0*/  BAR.SYNC.DEFER_BLOCKING 0x1, 0x80 ;  /* 0x0042000000007b1d */ /* 0x008fec0000010000 */
[----:B------:R-:W-:Y:S05]  /*6bb0*/  @P0 BRA `(.L_x_115) ;  /* 0x0000000000300947 */ /* 0x000fea0003800000 */
[----:B------:R-:W-:Y:S02]  /*6bc0*/  UIADD3 UR4, UPT, UPT, UR44, 0xa00, URZ ;  /* 0x00000a002c047890 */ /* 0x000fe4000fffe0ff */
[----:B------:R-:W-:Y:S02]  /*6bd0*/  USHF.L.U32 UR9, UR45, 0x5, URZ ;  /* 0x000000052d097899 */ /* 0x000fe400080006ff */
[----:B------:R-:W-:Y:S02]  /*6be0*/  USHF.L.U32 UR10, UR46, 0x6, URZ ;  /* 0x000000062e0a7899 */ /* 0x000fe400080006ff */
[----:B------:R-:W-:Y:S01]  /*6bf0*/  MOV R55, UR4 ;  /* 0x0000000400377c02 */ /* 0x000fe20008000f00 */
[----:B------:R-:W-:Y:S01]  /*6c00*/  UIADD3 UR4, UP0, UPT, UR62, 0x680, URZ ;  /* 0x000006803e047890 */ /* 0x000fe2000ff1e0ff */
[----:B------:R-:W-:Y:S02]  /*6c10*/  UMOV UR11, UR36 ;  /* 0x00000024000b7c82 */ /* 0x000fe40008000000 */
[----:B------:R-:W-:Y:S01]  /*6c20*/  R2UR UR8, R55 ;  /* 0x00000000370872ca */ /* 0x000fe200000e0000 */
[----:B------:R-:W-:Y:S11]  /*6c30*/  UIADD3.X UR5, UPT, UPT, URZ, UR63, URZ, UP0, !UPT ;  /* 0x0000003fff057290 */ /* 0x000ff600087fe4ff */
[----:B------:R-:W-:Y:S01]  /*6c40*/  @!UPT UIADD3 URZ, UPT, UPT, URZ, URZ, URZ ;  /* 0x000000fffffff290 */ /* 0x000fe2000fffe0ff */
[----:B------:R3:W-:Y:S01]  /*6c50*/  UTMASTG.3D [UR8], [UR4] ;  /* 0x00000008040073b5 */ /* 0x0007e20008010000 */
[----:B------:R0:W-:Y:S01]  /*6c60*/  UTMACMDFLUSH ;  /* 0x00000000000079b7 */ /* 0x0001e20000000000 */
[----:B---3--:R-:W-:Y:S04]  /*6c70*/  DEPBAR.LE SB0, 0x0 ;  /* 0x000080000000791a */ /* 0x008fe80000000000 */
.L_x_115:
[----:B------:R-:W-:Y:S05]  /*6c80*/  BSYNC.RECONVERGENT B0 ;  /* 0x0000000000007941 */ /* 0x000fea0003800200 */
.L_x_114:
[----:B------:R-:W-:Y:S01]  /*6c90*/  BAR.SYNC.DEFER_BLOCKING 0x1, 0x80 ;  /* 0x0042000000007b1d */ /* 0x000fe20000010000 */
[----:B------:R-:W-:Y:S01]  /*6ca0*/  ISETP.NE.AND P0, PT, R51, 0x2, PT ;  /* 0x000000023300780c */ /* 0x000fe20003f05270 */
[----:B------:R-:W-:Y:S01]  /*6cb0*/  UISETP.NE.AND UP0, UPT, UR47, URZ, UPT ;  /* 0x000000ff2f00728c */ /* 0x000fe2000bf05270 */
[----:B------:R-:W-:Y:S01]  /*6cc0*/  ISETP.NE.AND P1, PT, R60, 0x4, PT ;  /* 0x000000043c00780c */ /* 0x000fe20003f25270 */
[----:B------:R-:W-:Y:S01]  /*6cd0*/  UIADD3 UR45, UPT, UPT, UR37, UR57, URZ ;  /* 0x00000039252d7290 */ /* 0x000fe2000fffe0ff */
[----:B------:R-:W-:Y:S01]  /*6ce0*/  SEL R0, RZ, 0x1, P0 ;  /* 0x00000001ff007807 */ /* 0x000fe20000000000 */
[----:B------:R-:W-:Y:S01]  /*6cf0*/  UIADD3 UR46, UPT, UPT, UR38, UR60, URZ ;  /* 0x0000003c262e7290 */ /* 0x000fe2000fffe0ff */
[----:B------:R-:W-:Y:S02]  /*6d00*/  SEL R3, RZ, 0x1, P1 ;  /* 0x00000001ff037807 */ /* 0x000fe40000800000 */
[----:B------:R-:W-:Y:S02]  /*6d10*/  LOP3.LUT R53, R53, R0, RZ, 0x3c, !PT ;  /* 0x0000000035357212 */ /* 0x000fe400078e3cff */
[----:B------:R-:W-:Y:S02]  /*6d20*/  LOP3.LUT R54, R54, R3, RZ, 0x3c, !PT ;  /* 0x0000000336367212 */ /* 0x000fe400078e3cff */
[----:B------:R-:W-:Y:S02]  /*6d30*/  SEL R51, R51, RZ, P0 ;  /* 0x000000ff33337207 */ /* 0x000fe40000000000 */
[----:B------:R-:W-:Y:S01]  /*6d40*/  SEL R2, R60, RZ, P1 ;  /* 0x000000ff3c027207 */ /* 0x000fe20000800000 */
[----:B------:R-:W-:Y:S01]  /*6d50*/  UMOV UR36, UR51 ;  /* 0x0000003300247c82 */ /* 0x000fe20008000000 */
[----:B------:R-:W-:Y:S05]  /*6d60*/  BRA.U UP0, `(.L_x_116) ;  /* 0xffffffe900387547 */ /* 0x000fea000b83ffff */
[----:B------:R-:W-:Y:S05]  /*6d70*/  EXIT ;  /* 0x000000000000794d */ /* 0x000fea0003800000 */
.L_x_25:
[----:B---3--:R3:W4:Y:S02]  /*6d80*/  SYNCS.PHASECHK.TRANS64.TRYWAIT P0, [R3+URZ+0x1b0], R2 ;  /* 0x0001b002030075a7 */ /* 0x00872400080011ff */
[----:B----4-:R-:W-:Y:S05]  /*6d90*/  @!P0 NANOSLEEP.SYNCS 0x989680 ;  /* 0x009896800000895d */ /* 0x010fea0003900000 */
[----:B------:R-:W4:Y:S02]  /*6da0*/  @!P0 SYNCS.PHASECHK.TRANS64 P0, [R3+URZ+0x1b0], R2 ;  /* 0x0001b002030085a7 */ /* 0x000f2400080010ff */
[----:B----4-:R-:W-:Y:S05]  /*6db0*/  @!P0 BRA `(.L_x_25) ;  /* 0xfffffffc00f08947 */ /* 0x010fea000383ffff */
[----:B------:R-:W-:Y:S05]  /*6dc0*/  BRA `(.L_x_117) ;  /* 0xffffffac00007947 */ /* 0x000fea000383ffff */
.L_x_28:
[----:B--2---:R-:W-:-:S07]  /*6dd0*/  MOV R0, UR33 ;  /* 0x0000002100007c02 */ /* 0x004fce0008000f00 */
.L_x_118:
[----:B--2---:R2:W3:Y:S02]  /*6de0*/  SYNCS.PHASECHK.TRANS64.TRYWAIT P0, [R0+URZ+0x90], R3 ;  /* 0x00009003000075a7 */ /* 0x0044e400080011ff */
[----:B---3--:R-:W-:Y:S05]  /*6df0*/  @!P0 NANOSLEEP.SYNCS 0x989680 ;  /* 0x009896800000895d */ /* 0x008fea0003900000 */
[----:B------:R-:W3:Y:S02]  /*6e00*/  @!P0 SYNCS.PHASECHK.TRANS64 P0, [R0+URZ+0x90], R3 ;  /* 0x00009003000085a7 */ /* 0x000ee400080010ff */
[----:B---3--:R-:W-:Y:S05]  /*6e10*/  @!P0 BRA `(.L_x_118) ;  /* 0xfffffffc00f08947 */ /* 0x008fea000383ffff */
[----:B------:R-:W-:Y:S05]  /*6e20*/  BRA `(.L_x_27) ;  /* 0xffffffac00487947 */ /* 0x000fea000383ffff */
.L_x_35:
[----:B-1----:R-:W-:-:S07]  /*6e30*/  MOV R0, UR17 ;  /* 0x0000001100007c02 */ /* 0x002fce0008000f00 */
.L_x_119:
[----:B-1----:R1:W2:Y:S02]  /*6e40*/  SYNCS.PHASECHK.TRANS64.TRYWAIT P0, [R0+URZ+0x90], R3 ;  /* 0x00009003000075a7 */ /* 0x0022a400080011ff */
[----:B--2---:R-:W-:Y:S05]  /*6e50*/  @!P0 NANOSLEEP.SYNCS 0x989680 ;  /* 0x009896800000895d */ /* 0x004fea0003900000 */
[----:B------:R-:W2:Y:S02]  /*6e60*/  @!P0 SYNCS.PHASECHK.TRANS64 P0, [R0+URZ+0x90], R3 ;  /* 0x00009003000085a7 */ /* 0x000ea400080010ff */
[----:B--2---:R-:W-:Y:S05]  /*6e70*/  @!P0 BRA `(.L_x_119) ;  /* 0xfffffffc00f08947 */ /* 0x004fea000383ffff */
[----:B------:R-:W-:Y:S05]  /*6e80*/  BRA `(.L_x_34) ;  /* 0xffffffb000047947 */ /* 0x000fea000383ffff */
.L_x_40:
[----:B-1----:R1:W2:Y:S02]  /*6e90*/  SYNCS.PHASECHK.TRANS64.TRYWAIT P0, [R3+URZ+0x140], R0 ;  /* 0x00014000030075a7 */ /* 0x0022a400080011ff */
[----:B--2---:R-:W-:Y:S05]  /*6ea0*/  @!P0 NANOSLEEP.SYNCS 0x989680 ;  /* 0x009896800000895d */ /* 0x004fea0003900000 */
[----:B------:R-:W2:Y:S02]  /*6eb0*/  @!P0 SYNCS.PHASECHK.TRANS64 P0, [R3+URZ+0x140], R0 ;  /* 0x00014000030085a7 */ /* 0x000ea400080010ff */
[----:B--2---:R-:W-:Y:S05]  /*6ec0*/  @!P0 BRA `(.L_x_40) ;  /* 0xfffffffc00f08947 */ /* 0x004fea000383ffff */
[----:B------:R-:W-:Y:S05]  /*6ed0*/  BRA `(.L_x_120) ;  /* 0xffffffb000a87947 */ /* 0x000fea000383ffff */
.L_x_44:
[----:B-1----:R-:W-:-:S07]  /*6ee0*/  MOV R0, UR4 ;  /* 0x0000000400007c02 */ /* 0x002fce0008000f00 */
.L_x_121:
[----:B-1----:R1:W2:Y:S02]  /*6ef0*/  SYNCS.PHASECHK.TRANS64.TRYWAIT P0, [R0+URZ], R3 ;  /* 0x00000003000075a7 */ /* 0x0022a400080011ff */
[----:B--2---:R-:W-:Y:S05]  /*6f00*/  @!P0 NANOSLEEP.SYNCS 0x989680 ;  /* 0x009896800000895d */ /* 0x004fea0003900000 */
[----:B------:R-:W2:Y:S02]  /*6f10*/  @!P0 SYNCS.PHASECHK.TRANS64 P0, [R0+URZ], R3 ;  /* 0x00000003000085a7 */ /* 0x000ea400080010ff */
[----:B--2---:R-:W-:Y:S05]  /*6f20*/  @!P0 BRA `(.L_x_121) ;  /* 0xfffffffc00f08947 */ /* 0x004fea000383ffff */
[----:B------:R-:W-:Y:S05]  /*6f30*/  BRA `(.L_x_122) ;  /* 0xffffffb8004c7947 */ /* 0x000fea000383ffff */
.L_x_45:
[----:B------:R-:W-:-:S07]  /*6f40*/  MOV R0, UR5 ;  /* 0x0000000500007c02 */ /* 0x000fce0008000f00 */
.L_x_123:
[----:B-1----:R1:W2:Y:S02]  /*6f50*/  SYNCS.PHASECHK.TRANS64.TRYWAIT P0, [R0+URZ], R3 ;  /* 0x00000003000075a7 */ /* 0x0022a400080011ff */
[----:B--2---:R-:W-:Y:S05]  /*6f60*/  @!P0 NANOSLEEP.SYNCS 0x989680 ;  /* 0x009896800000895d */ /* 0x004fea0003900000 */
[----:B------:R-:W2:Y:S02]  /*6f70*/  @!P0 SYNCS.PHASECHK.TRANS64 P0, [R0+URZ], R3 ;  /* 0x00000003000085a7 */ /* 0x000ea400080010ff */
[----:B--2---:R-:W-:Y:S05]  /*6f80*/  @!P0 BRA `(.L_x_123) ;  /* 0xfffffffc00f08947 */ /* 0x004fea000383ffff */
[----:B------:R-:W-:Y:S05]  /*6f90*/  BRA `(.L_x_124) ;  /* 0xffffffb800587947 */ /* 0x000fea000383ffff */
.L_x_46:
[----:B------:R-:W-:-:S07]  /*6fa0*/  MOV R0, UR5 ;  /* 0x0000000500007c02 */ /* 0x000fce0008000f00 */
.L_x_125:
[----:B-1----:R1:W2:Y:S02]  /*6fb0*/  SYNCS.PHASECHK.TRANS64.TRYWAIT P0, [R0+URZ], R3 ;  /* 0x00000003000075a7 */ /* 0x0022a400080011ff */
[----:B--2---:R-:W-:Y:S05]  /*6fc0*/  @!P0 NANOSLEEP.SYNCS 0x989680 ;  /* 0x009896800000895d */ /* 0x004fea0003900000 */
[----:B------:R-:W2:Y:S02]  /*6fd0*/  @!P0 SYNCS.PHASECHK.TRANS64 P0, [R0+URZ], R3 ;  /* 0x00000003000085a7 */ /* 0x000ea400080010ff */
[----:B--2---:R-:W-:Y:S05]  /*6fe0*/  @!P0 BRA `(.L_x_125) ;  /* 0xfffffffc00f08947 */ /* 0x004fea000383ffff */
[----:B------:R-:W-:Y:S05]  /*6ff0*/  BRA `(.L_x_126) ;  /* 0xffffffb800647947 */ /* 0x000fea000383ffff */
.L_x_47:
[----:B------:R-:W-:-:S07]  /*7000*/  MOV R0, UR5 ;  /* 0x0000000500007c02 */ /* 0x000fce0008000f00 */
.L_x_127:
[----:B-1----:R1:W2:Y:S02]  /*7010*/  SYNCS.PHASECHK.TRANS64.TRYWAIT P0, [R0+URZ], R3 ;  /* 0x00000003000075a7 */ /* 0x0022a400080011ff */
[----:B--2---:R-:W-:Y:S05]  /*7020*/  @!P0 NANOSLEEP.SYNCS 0x989680 ;  /* 0x009896800000895d */ /* 0x004fea0003900000 */
[----:B------:R-:W2:Y:S02]  /*7030*/  @!P0 SYNCS.PHASECHK.TRANS64 P0, [R0+URZ], R3 ;  /* 0x00000003000085a7 */ /* 0x000ea400080010ff */
[----:B--2---:R-:W-:Y:S05]  /*7040*/  @!P0 BRA `(.L_x_127) ;  /* 0xfffffffc00f08947 */ /* 0x004fea000383ffff */
[----:B------:R-:W-:Y:S05]  /*7050*/  BRA `(.L_x_128) ;  /* 0xffffffb800707947 */ /* 0x000fea000383ffff */
.L_x_48:
[----:B------:R-:W-:-:S07]  /*7060*/  MOV R0, UR5 ;  /* 0x0000000500007c02 */ /* 0x000fce0008000f00 */
.L_x_129:
[----:B-1----:R1:W2:Y:S02]  /*7070*/  SYNCS.PHASECHK.TRANS64.TRYWAIT P0, [R0+URZ], R3 ;  /* 0x00000003000075a7 */ /* 0x0022a400080011ff */
[----:B--2---:R-:W-:Y:S05]  /*7080*/  @!P0 NANOSLEEP.SYNCS 0x989680 ;  /* 0x009896800000895d */ /* 0x004fea0003900000 */
[----:B------:R-:W2:Y:S02]  /*7090*/  @!P0 SYNCS.PHASECHK.TRANS64 P0, [R0+URZ], R3 ;  /* 0x00000003000085a7 */ /* 0x000ea400080010ff */
[----:B--2---:R-:W-:Y:S05]  /*70a0*/  @!P0 BRA `(.L_x_129) ;  /* 0xfffffffc00f08947 */ /* 0x004fea000383ffff */
[----:B------:R-:W-:Y:S05]  /*70b0*/  BRA `(.L_x_130) ;  /* 0xffffffb8007c7947 */ /* 0x000fea000383ffff */
.L_x_49:
[----:B------:R-:W-:-:S07]  /*70c0*/  MOV R0, UR5 ;  /* 0x0000000500007c02 */ /* 0x000fce0008000f00 */
.L_x_131:
[----:B-1----:R1:W2:Y:S02]  /*70d0*/  SYNCS.PHASECHK.TRANS64.TRYWAIT P0, [R0+URZ], R3 ;  /* 0x00000003000075a7 */ /* 0x0022a400080011ff */
[----:B--2---:R-:W-:Y:S05]  /*70e0*/  @!P0 NANOSLEEP.SYNCS 0x989680 ;  /* 0x009896800000895d */ /* 0x004fea0003900000 */
[----:B------:R-:W2:Y:S02]  /*70f0*/  @!P0 SYNCS.PHASECHK.TRANS64 P0, [R0+URZ], R3 ;  /* 0x00000003000085a7 */ /* 0x000ea400080010ff */
[----:B--2---:R-:W-:Y:S05]  /*7100*/  @!P0 BRA `(.L_x_131) ;  /* 0xfffffffc00f08947 */ /* 0x004fea000383ffff */
[----:B------:R-:W-:Y:S05]  /*7110*/  BRA `(.L_x_132) ;  /* 0xffffffb800887947 */ /* 0x000fea000383ffff */
.L_x_50:
[----:B------:R-:W-:-:S07]  /*7120*/  MOV R0, UR5 ;  /* 0x0000000500007c02 */ /* 0x000fce0008000f00 */
.L_x_133:
[----:B-1----:R1:W2:Y:S02]  /*7130*/  SYNCS.PHASECHK.TRANS64.TRYWAIT P0, [R0+URZ], R3 ;  /* 0x00000003000075a7 */ /* 0x0022a400080011ff */
[----:B--2---:R-:W-:Y:S05]  /*7140*/  @!P0 NANOSLEEP.SYNCS 0x989680 ;  /* 0x009896800000895d */ /* 0x004fea0003900000 */
[----:B------:R-:W2:Y:S02]  /*7150*/  @!P0 SYNCS.PHASECHK.TRANS64 P0, [R0+URZ], R3 ;  /* 0x00000003000085a7 */ /* 0x000ea400080010ff */
[----:B--2---:R-:W-:Y:S05]  /*7160*/  @!P0 BRA `(.L_x_133) ;  /* 0xfffffffc00f08947 */ /* 0x004fea000383ffff */
[----:B------:R-:W-:Y:S05]  /*7170*/  BRA `(.L_x_134) ;  /* 0xffffffb800947947 */ /* 0x000fea000383ffff */
.L_x_51:
[----:B------:R-:W-:-:S07]  /*7180*/  MOV R0, UR5 ;  /* 0x0000000500007c02 */ /* 0x000fce0008000f00 */
.L_x_135:
[----:B-1----:R1:W2:Y:S02]  /*7190*/  SYNCS.PHASECHK.TRANS64.TRYWAIT P0, [R0+URZ], R3 ;  /* 0x00000003000075a7 */ /* 0x0022a400080011ff */
[----:B--2---:R-:W-:Y:S05]  /*71a0*/  @!P0 NANOSLEEP.SYNCS 0x989680 ;  /* 0x009896800000895d */ /* 0x004fea0003900000 */
[----:B------:R-:W2:Y:S02]  /*71b0*/  @!P0 SYNCS.PHASECHK.TRANS64 P0, [R0+URZ], R3 ;  /* 0x00000003000085a7 */ /* 0x000ea400080010ff */
[----:B--2---:R-:W-:Y:S05]  /*71c0*/  @!P0 BRA `(.L_x_135) ;  /* 0xfffffffc00f08947 */ /* 0x004fea000383ffff */
[----:B------:R-:W-:Y:S05]  /*71d0*/  BRA `(.L_x_136) ;  /* 0xffffffb800a07947 */ /* 0x000fea000383ffff */
.L_x_52:
[----:B------:R-:W-:-:S07]  /*71e0*/  MOV R0, UR5 ;  /* 0x0000000500007c02 */ /* 0x000fce0008000f00 */
.L_x_137:
[----:B-1----:R1:W2:Y:S02]  /*71f0*/  SYNCS.PHASECHK.TRANS64.TRYWAIT P0, [R0+URZ], R3 ;  /* 0x00000003000075a7 */ /* 0x0022a400080011ff */
[----:B--2---:R-:W-:Y:S05]  /*7200*/  @!P0 NANOSLEEP.SYNCS 0x989680 ;  /* 0x009896800000895d */ /* 0x004fea0003900000 */
[----:B------:R-:W2:Y:S02]  /*7210*/  @!P0 SYNCS.PHASECHK.TRANS64 P0, [R0+URZ], R3 ;  /* 0x00000003000085a7 */ /* 0x000ea400080010ff */
[----:B--2---:R-:W-:Y:S05]  /*7220*/  @!P0 BRA `(.L_x_137) ;  /* 0xfffffffc00f08947 */ /* 0x004fea000383ffff */
[----:B------:R-:W-:Y:S05]  /*7230*/  BRA `(.L_x_138) ;  /* 0xffffffb800ac7947 */ /* 0x000fea000383ffff */
.L_x_53:
[----:B------:R-:W-:-:S07]  /*7240*/  MOV R0, UR5 ;  /* 0x0000000500007c02 */ /* 0x000fce0008000f00 */
.L_x_139:
[----:B-1----:R1:W2:Y:S02]  /*7250*/  SYNCS.PHASECHK.TRANS64.TRYWAIT P0, [R0+URZ], R3 ;  /* 0x00000003000075a7 */ /* 0x0022a400080011ff */
[----:B--2---:R-:W-:Y:S05]  /*7260*/  @!P0 NANOSLEEP.SYNCS 0x989680 ;  /* 0x009896800000895d */ /* 0x004fea0003900000 */
[----:B------:R-:W2:Y:S02]  /*7270*/  @!P0 SYNCS.PHASECHK.TRANS64 P0, [R0+URZ], R3 ;  /* 0x00000003000085a7 */ /* 0x000ea400080010ff */
[----:B--2---:R-:W-:Y:S05]  /*7280*/  @!P0 BRA `(.L_x_139) ;  /* 0xfffffffc00f08947 */ /* 0x004fea000383ffff */
[----:B------:R-:W-:Y:S05]  /*7290*/  BRA `(.L_x_140) ;  /* 0xffffffb800b87947 */ /* 0x000fea000383ffff */
.L_x_54:
[----:B------:R-:W-:-:S07]  /*72a0*/  MOV R0, UR5 ;  /* 0x0000000500007c02 */ /* 0x000fce0008000f00 */
.L_x_141:
[----:B-1----:R1:W2:Y:S02]  /*72b0*/  SYNCS.PHASECHK.TRANS64.TRYWAIT P0, [R0+URZ], R3 ;  /* 0x00000003000075a7 */ /* 0x0022a400080011ff */
[----:B--2---:R-:W-:Y:S05]  /*72c0*/  @!P0 NANOSLEEP.SYNCS 0x989680 ;  /* 0x009896800000895d */ /* 0x004fea0003900000 */
[----:B------:R-:W2:Y:S02]  /*72d0*/  @!P0 SYNCS.PHASECHK.TRANS64 P0, [R0+URZ], R3 ;  /* 0x00000003000085a7 */ /* 0x000ea400080010ff */
[----:B--2---:R-:W-:Y:S05]  /*72e0*/  @!P0 BRA `(.L_x_141) ;  /* 0xfffffffc00f08947 */ /* 0x004fea000383ffff */
[----:B------:R-:W-:Y:S05]  /*72f0*/  BRA `(.L_x_142) ;  /* 0xffffffb800c47947 */ /* 0x000fea000383ffff */
.L_x_55:
[----:B------:R-:W-:-:S07]  /*7300*/  MOV R0, UR5 ;  /* 0x0000000500007c02 */ /* 0x000fce0008000f00 */
.L_x_143:
[----:B-1----:R1:W2:Y:S02]  /*7310*/  SYNCS.PHASECHK.TRANS64.TRYWAIT P0, [R0+URZ], R3 ;  /* 0x00000003000075a7 */ /* 0x0022a400080011ff */
[----:B--2---:R-:W-:Y:S05]  /*7320*/  @!P0 NANOSLEEP.SYNCS 0x989680 ;  /* 0x009896800000895d */ /* 0x004fea0003900000 */
[----:B------:R-:W2:Y:S02]  /*7330*/  @!P0 SYNCS.PHASECHK.TRANS64 P0, [R0+URZ], R3 ;  /* 0x00000003000085a7 */ /* 0x000ea400080010ff */
[----:B--2---:R-:W-:Y:S05]  /*7340*/  @!P0 BRA `(.L_x_143) ;  /* 0xfffffffc00f08947 */ /* 0x004fea000383ffff */
[----:B------:R-:W-:Y:S05]  /*7350*/  BRA `(.L_x_144) ;  /* 0xffffffb800d07947 */ /* 0x000fea000383ffff */
.L_x_56:
[----:B------:R-:W-:-:S07]  /*7360*/  MOV R0, UR5 ;  /* 0x0000000500007c02 */ /* 0x000fce0008000f00 */
.L_x_145:
[----:B-1----:R1:W2:Y:S02]  /*7370*/  SYNCS.PHASECHK.TRANS64.TRYWAIT P0, [R0+URZ], R3 ;  /* 0x00000003000075a7 */ /* 0x0022a400080011ff */
[----:B--2---:R-:W-:Y:S05]  /*7380*/  @!P0 NANOSLEEP.SYNCS 0x989680 ;  /* 0x009896800000895d */ /* 0x004fea0003900000 */
[----:B------:R-:W2:Y:S02]  /*7390*/  @!P0 SYNCS.PHASECHK.TRANS64 P0, [R0+URZ], R3 ;  /* 0x00000003000085a7 */ /* 0x000ea400080010ff */
[----:B--2---:R-:W-:Y:S05]  /*73a0*/  @!P0 BRA `(.L_x_145) ;  /* 0xfffffffc00f08947 */ /* 0x004fea000383ffff */
[----:B------:R-:W-:Y:S05]  /*73b0*/  BRA `(.L_x_146) ;  /* 0xffffffb800dc7947 */ /* 0x000fea000383ffff */
.L_x_57:
[----:B------:R-:W-:-:S07]  /*73c0*/  MOV R0, UR5 ;  /* 0x0000000500007c02 */ /* 0x000fce0008000f00 */
.L_x_147:
[----:B-1----:R1:W2:Y:S02]  /*73d0*/  SYNCS.PHASECHK.TRANS64.TRYWAIT P0, [R0+URZ], R3 ;  /* 0x00000003000075a7 */ /* 0x0022a400080011ff */
[----:B--2---:R-:W-:Y:S05]  /*73e0*/  @!P0 NANOSLEEP.SYNCS 0x989680 ;  /* 0x009896800000895d */ /* 0x004fea0003900000 */
[----:B------:R-:W2:Y:S02]  /*73f0*/  @!P0 SYNCS.PHASECHK.TRANS64 P0, [R0+URZ], R3 ;  /* 0x00000003000085a7 */ /* 0x000ea400080010ff */
[----:B--2---:R-:W-:Y:S05]  /*7400*/  @!P0 BRA `(.L_x_147) ;  /* 0xfffffffc00f08947 */ /* 0x004fea000383ffff */
[----:B------:R-:W-:Y:S05]  /*7410*/  BRA `(.L_x_148) ;  /* 0xffffffb800e87947 */ /* 0x000fea000383ffff */
.L_x_58:
[----:B------:R-:W-:-:S07]  /*7420*/  MOV R0, UR5 ;  /* 0x0000000500007c02 */ /* 0x000fce0008000f00 */
.L_x_149:
[----:B-1----:R1:W2:Y:S02]  /*7430*/  SYNCS.PHASECHK.TRANS64.TRYWAIT P0, [R0+URZ], R3 ;  /* 0x00000003000075a7 */ /* 0x0022a400080011ff */
[----:B--2---:R-:W-:Y:S05]  /*7440*/  @!P0 NANOSLEEP.SYNCS 0x989680 ;  /* 0x009896800000895d */ /* 0x004fea0003900000 */
[----:B------:R-:W2:Y:S02]  /*7450*/  @!P0 SYNCS.PHASECHK.TRANS64 P0, [R0+URZ], R3 ;  /* 0x00000003000085a7 */ /* 0x000ea400080010ff */
[----:B--2---:R-:W-:Y:S05]  /*7460*/  @!P0 BRA `(.L_x_149) ;  /* 0xfffffffc00f08947 */ /* 0x004fea000383ffff */
[----:B------:R-:W-:Y:S05]  /*7470*/  BRA `(.L_x_150) ;  /* 0xffffffb800f47947 */ /* 0x000fea000383ffff */
.L_x_59:
[----:B------:R-:W-:-:S07]  /*7480*/  MOV R0, UR5 ;  /* 0x0000000500007c02 */ /* 0x000fce0008000f00 */
.L_x_151:
[----:B-1----:R1:W2:Y:S02]  /*7490*/  SYNCS.PHASECHK.TRANS64.TRYWAIT P0, [R0+URZ], R3 ;  /* 0x00000003000075a7 */ /* 0x0022a400080011ff */
[----:B--2---:R-:W-:Y:S05]  /*74a0*/  @!P0 NANOSLEEP.SYNCS 0x989680 ;  /* 0x009896800000895d */ /* 0x004fea0003900000 */
[----:B------:R-:W2:Y:S02]  /*74b0*/  @!P0 SYNCS.PHASECHK.TRANS64 P0, [R0+URZ], R3 ;  /* 0x00000003000085a7 */ /* 0x000ea400080010ff */
[----:B--2---:R-:W-:Y:S05]  /*74c0*/  @!P0 BRA `(.L_x_151) ;  /* 0xfffffffc00f08947 */ /* 0x004fea000383ffff */
[----:B------:R-:W-:Y:S05]  /*74d0*/  BRA `(.L_x_152) ;  /* 0xffffffbc00007947 */ /* 0x000fea000383ffff */
.L_x_60:
[----:B------:R-:W-:-:S07]  /*74e0*/  MOV R0, UR5 ;  /* 0x0000000500007c02 */ /* 0x000fce0008000f00 */
.L_x_153:
[----:B-1----:R1:W2:Y:S02]  /*74f0*/  SYNCS.PHASECHK.TRANS64.TRYWAIT P0, [R0+URZ], R3 ;  /* 0x00000003000075a7 */ /* 0x0022a400080011ff */
[----:B--2---:R-:W-:Y:S05]  /*7500*/  @!P0 NANOSLEEP.SYNCS 0x989680 ;  /* 0x009896800000895d */ /* 0x004fea0003900000 */
[----:B------:R-:W2:Y:S02]  /*7510*/  @!P0 SYNCS.PHASECHK.TRANS64 P0, [R0+URZ], R3 ;  /* 0x00000003000085a7 */ /* 0x000ea400080010ff */
[----:B--2---:R-:W-:Y:S05]  /*7520*/  @!P0 BRA `(.L_x_153) ;  /* 0xfffffffc00f08947 */ /* 0x004fea000383ffff */
[----:B------:R-:W-:Y:S05]  /*7530*/  BRA `(.L_x_154) ;  /* 0xffffffbc000c7947 */ /* 0x000fea000383ffff */
.L_x_63:
[----:B--2---:R2:W3:Y:S02]  /*7540*/  SYNCS.PHASECHK.TRANS64.TRYWAIT P0, [R2+URZ+0x1a0], R5 ;  /* 0x0001a005020075a7 */ /* 0x0044e400080011ff */
[----:B---3--:R-:W-:Y:S05]  /*7550*/  @!P0 NANOSLEEP.SYNCS 0x989680 ;  /* 0x009896800000895d */ /* 0x008fea0003900000 */
[----:B------:R-:W3:Y:S02]  /*7560*/  @!P0 SYNCS.PHASECHK.TRANS64 P0, [R2+URZ+0x1a0], R5 ;  /* 0x0001a005020085a7 */ /* 0x000ee400080010ff */
[----:B---3--:R-:W-:Y:S05]  /*7570*/  @!P0 BRA `(.L_x_63) ;  /* 0xfffffffc00f08947 */ /* 0x008fea000383ffff */
[----:B------:R-:W-:Y:S05]  /*7580*/  BRA `(.L_x_155) ;  /* 0xffffffbc00687947 */ /* 0x000fea000383ffff */
.L_x_64:
[----:B------:R-:W-:-:S07]  /*7590*/  MOV R2, UR4 ;  /* 0x0000000400027c02 */ /* 0x000fce0008000f00 */
.L_x_156:
[----:B--2---:R2:W3:Y:S02]  /*75a0*/  SYNCS.PHASECHK.TRANS64.TRYWAIT P0, [R2+URZ+0x150], R5 ;  /* 0x00015005020075a7 */ /* 0x0044e400080011ff */
[----:B---3--:R-:W-:Y:S05]  /*75b0*/  @!P0 NANOSLEEP.SYNCS 0x989680 ;  /* 0x009896800000895d */ /* 0x008fea0003900000 */
[----:B------:R-:W3:Y:S02]  /*75c0*/  @!P0 SYNCS.PHASECHK.TRANS64 P0, [R2+URZ+0x150], R5 ;  /* 0x00015005020085a7 */ /* 0x000ee400080010ff */
[----:B---3--:R-:W-:Y:S05]  /*75d0*/  @!P0 BRA `(.L_x_156) ;  /* 0xfffffffc00f08947 */ /* 0x008fea000383ffff */
[----:B------:R-:W-:Y:S05]  /*75e0*/  BRA `(.L_x_157) ;  /* 0xffffffbc00787947 */ /* 0x000fea000383ffff */
.L_x_65:
[----:B--2---:R2:W3:Y:S02]  /*75f0*/  SYNCS.PHASECHK.TRANS64.TRYWAIT P1, [R2+URZ+0x140], R5 ;  /* 0x00014005020075a7 */ /* 0x0044e400080211ff */
[----:B---3--:R-:W-:Y:S05]  /*7600*/  @!P1 NANOSLEEP.SYNCS 0x989680 ;  /* 0x009896800000995d */ /* 0x008fea0003900000 */
[----:B------:R-:W3:Y:S02]  /*7610*/  @!P1 SYNCS.PHASECHK.TRANS64 P1, [R2+URZ+0x140], R5 ;  /* 0x00014005020095a7 */ /* 0x000ee400080210ff */
[----:B---3--:R-:W-:Y:S05]  /*7620*/  @!P1 BRA `(.L_x_65) ;  /* 0xfffffffc00f09947 */ /* 0x008fea000383ffff */
[----:B------:R-:W-:Y:S05]  /*7630*/  BRA `(.L_x_158) ;  /* 0xffffffbc00a87947 */ /* 0x000fea000383ffff */
.L_x_68:
[----:B------:R-:W-:-:S07]  /*7640*/  MOV R0, UR4 ;  /* 0x0000000400007c02 */ /* 0x000fce0008000f00 */
.L_x_159:
[----:B--2---:R2:W3:Y:S02]  /*7650*/  SYNCS.PHASECHK.TRANS64.TRYWAIT P0, [R0+URZ+0x150], R3 ;  /* 0x00015003000075a7 */ /* 0x0044e400080011ff */
[----:B---3--:R-:W-:Y:S05]  /*7660*/  @!P0 NANOSLEEP.SYNCS 0x989680 ;  /* 0x009896800000895d */ /* 0x008fea0003900000 */
[----:B------:R-:W3:Y:S02]  /*7670*/  @!P0 SYNCS.PHASECHK.TRANS64 P0, [R0+URZ+0x150], R3 ;  /* 0x00015003000085a7 */ /* 0x000ee400080010ff */
[----:B---3--:R-:W-:Y:S05]  /*7680*/  @!P0 BRA `(.L_x_159) ;  /* 0xfffffffc00f08947 */ /* 0x008fea000383ffff */
[----:B------:R-:W-:Y:S05]  /*7690*/  BRA `(.L_x_67) ;  /* 0xffffffbc00fc7947 */ /* 0x000fea000383ffff */
.L_x_75:
[----:B-1----:R1:W2:Y:S02]  /*76a0*/  SYNCS.PHASECHK.TRANS64.TRYWAIT P1, [R0+URZ+0x140], R5 ;  /* 0x00014005000075a7 */ /* 0x0022a400080211ff */
[----:B--2---:R-:W-:Y:S05]  /*76b0*/  @!P1 NANOSLEEP.SYNCS 0x989680 ;  /* 0x009896800000995d */ /* 0x004fea0003900000 */
[----:B------:R-:W2:Y:S02]  /*76c0*/  @!P1 SYNCS.PHASECHK.TRANS64 P1, [R0+URZ+0x140], R5 ;  /* 0x00014005000095a7 */ /* 0x000ea400080210ff */
[----:B--2---:R-:W-:Y:S05]  /*76d0*/  @!P1 BRA `(.L_x_75) ;  /* 0xfffffffc00f09947 */ /* 0x004fea000383ffff */
[----:B------:R-:W-:Y:S05]  /*76e0*/  BRA `(.L_x_160) ;  /* 0xffffffc400707947 */ /* 0x000fea000383ffff */
.L_x_76:
[----:B------:R-:W-:-:S07]  /*76f0*/  MOV R3, UR31 ;  /* 0x0000001f00037c02 */ /* 0x000fce0008000f00 */
.L_x_161:
[----:B-1----:R1:W2:Y:S02]  /*7700*/  SYNCS.PHASECHK.TRANS64.TRYWAIT P0, [R3+URZ+0x180], R0 ;  /* 0x00018000030075a7 */ /* 0x0022a400080011ff */
[----:B--2---:R-:W-:Y:S05]  /*7710*/  @!P0 NANOSLEEP.SYNCS 0x989680 ;  /* 0x009896800000895d */ /* 0x004fea0003900000 */
[----:B------:R-:W2:Y:S02]  /*7720*/  @!P0 SYNCS.PHASECHK.TRANS64 P0, [R3+URZ+0x180], R0 ;  /* 0x00018000030085a7 */ /* 0x000ea400080010ff */
[----:B--2---:R-:W-:Y:S05]  /*7730*/  @!P0 BRA `(.L_x_161) ;  /* 0xfffffffc00f08947 */ /* 0x004fea000383ffff */
[----:B------:R-:W-:Y:S05]  /*7740*/  BRA `(.L_x_162) ;  /* 0xffffffc400bc7947 */ /* 0x000fea000383ffff */
.L_x_79:
[----:B------:R-:W-:Y:S07]  /*7750*/  MOV R0, UR5 ;  /* 0x0000000500007c02 */ /* 0x000fee0008000f00 */
.L_x_163:
[----:B-1----:R1:W2:Y:S02]  /*7760*/  SYNCS.PHASECHK.TRANS64.TRYWAIT P0, [R0+URZ], R3 ;  /* 0x00000003000075a7 */ /* 0x0022a400080011ff */
[----:B--2---:R-:W-:Y:S05]  /*7770*/  @!P0 NANOSLEEP.SYNCS 0x989680 ;  /* 0x009896800000895d */ /* 0x004fea0003900000 */
[----:B------:R-:W2:Y:S02]  /*7780*/  @!P0 SYNCS.PHASECHK.TRANS64 P0, [R0+URZ], R3 ;  /* 0x00000003000085a7 */ /* 0x000ea400080010ff */
[----:B--2---:R-:W-:Y:S05]  /*7790*/  @!P0 BRA `(.L_x_163) ;  /* 0xfffffffc00f08947 */ /* 0x004fea000383ffff */
[----:B------:R-:W-:Y:S05]  /*77a0*/  BRA `(.L_x_78) ;  /* 0xffffffc400d87947 */ /* 0x000fea000383ffff */
.L_x_82:
[----:B------:R-:W-:-:S07]  /*77b0*/  MOV R0, UR4 ;  /* 0x0000000400007c02 */ /* 0x000fce0008000f00 */
.L_x_164:
[----:B--2---:R2:W3:Y:S02]  /*77c0*/  SYNCS.PHASECHK.TRANS64.TRYWAIT P0, [R0+URZ], R3 ;  /* 0x00000003000075a7 */ /* 0x0044e400080011ff */
[----:B---3--:R-:W-:Y:S05]  /*77d0*/  @!P0 NANOSLEEP.SYNCS 0x989680 ;  /* 0x009896800000895d */ /* 0x008fea0003900000 */
[----:B------:R-:W3:Y:S02]  /*77e0*/  @!P0 SYNCS.PHASECHK.TRANS64 P0, [R0+URZ], R3 ;  /* 0x00000003000085a7 */ /* 0x000ee400080010ff */
[----:B---3--:R-:W-:Y:S05]  /*77f0*/  @!P0 BRA `(.L_x_164) ;  /* 0xfffffffc00f08947 */ /* 0x008fea000383ffff */
[----:B------:R-:W-:Y:S05]  /*7800*/  BRA `(.L_x_165) ;  /* 0xffffffc800b87947 */ /* 0x000fea000383ffff */
.L_x_83:
[----:B------:R-:W-:-:S07]  /*7810*/  MOV R0, UR5 ;  /* 0x0000000500007c02 */ /* 0x000fce0008000f00 */
.L_x_166:
[----:B-1----:R1:W2:Y:S02]  /*7820*/  SYNCS.PHASECHK.TRANS64.TRYWAIT P0, [R0+URZ], R3 ;  /* 0x00000003000075a7 */ /* 0x0022a400080011ff */
[----:B--2---:R-:W-:Y:S05]  /*7830*/  @!P0 NANOSLEEP.SYNCS 0x989680 ;  /* 0x009896800000895d */ /* 0x004fea0003900000 */
[----:B------:R-:W2:Y:S02]  /*7840*/  @!P0 SYNCS.PHASECHK.TRANS64 P0, [R0+URZ], R3 ;  /* 0x00000003000085a7 */ /* 0x000ea400080010ff */
[----:B--2---:R-:W-:Y:S05]  /*7850*/  @!P0 BRA `(.L_x_166) ;  /* 0xfffffffc00f08947 */ /* 0x004fea000383ffff */
[----:B------:R-:W-:Y:S05]  /*7860*/  BRA `(.L_x_167) ;  /* 0xffffffc800c47947 */ /* 0x000fea000383ffff */
.L_x_84:
[----:B------:R-:W-:-:S07]  /*7870*/  MOV R0, UR5 ;  /* 0x0000000500007c02 */ /* 0x000fce0008000f00 */
.L_x_168:
[----:B-1----:R1:W2:Y:S02]  /*7880*/  SYNCS.PHASECHK.TRANS64.TRYWAIT P0, [R0+URZ], R3 ;  /* 0x00000003000075a7 */ /* 0x0022a400080011ff */
[----:B--2---:R-:W-:Y:S05]  /*7890*/  @!P0 NANOSLEEP.SYNCS 0x989680 ;  /* 0x009896800000895d */ /* 0x004fea0003900000 */
[----:B------:R-:W2:Y:S02]  /*78a0*/  @!P0 SYNCS.PHASECHK.TRANS64 P0, [R0+URZ], R3 ;  /* 0x00000003000085a7 */ /* 0x000ea400080010ff */
[----:B--2---:R-:W-:Y:S05]  /*78b0*/  @!P0 BRA `(.L_x_168) ;  /* 0xfffffffc00f08947 */ /* 0x004fea000383ffff */
[----:B------:R-:W-:Y:S05]  /*78c0*/  BRA `(.L_x_169) ;  /* 0xffffffc800d07947 */ /* 0x000fea000383ffff */
.L_x_85:
[----:B------:R-:W-:-:S07]  /*78d0*/  MOV R0, UR4 ;  /* 0x0000000400007c02 */ /* 0x000fce0008000f00 */
.L_x_170:
[----:B-1----:R1:W2:Y:S02]  /*78e0*/  SYNCS.PHASECHK.TRANS64.TRYWAIT P0, [R0+URZ], R3 ;  /* 0x00000003000075a7 */ /* 0x0022a400080011ff */
[----:B--2---:R-:W-:Y:S05]  /*78f0*/  @!P0 NANOSLEEP.SYNCS 0x989680 ;  /* 0x009896800000895d */ /* 0x004fea0003900000 */
[----:B------:R-:W2:Y:S02]  /*7900*/  @!P0 SYNCS.PHASECHK.TRANS64 P0, [R0+URZ], R3 ;  /* 0x00000003000085a7 */ /* 0x000ea400080010ff */
[----:B--2---:R-:W-:Y:S05]  /*7910*/  @!P0 BRA `(.L_x_170) ;  /* 0xfffffffc00f08947 */ /* 0x004fea000383ffff */
[----:B------:R-:W-:Y:S05]  /*7920*/  BRA `(.L_x_171) ;  /* 0xffffffc800dc7947 */ /* 0x000fea000383ffff */
.L_x_90:
[----:B--2---:R2:W3:Y:S02]  /*7930*/  SYNCS.PHASECHK.TRANS64.TRYWAIT P0, [R3+URZ+0x140], R0 ;  /* 0x00014000030075a7 */ /* 0x0044e400080011ff */
[----:B---3--:R-:W-:Y:S05]  /*7940*/  @!P0 NANOSLEEP.SYNCS 0x989680 ;  /* 0x009896800000895d */ /* 0x008fea0003900000 */
[----:B------:R-:W3:Y:S02]  /*7950*/  @!P0 SYNCS.PHASECHK.TRANS64 P0, [R3+URZ+0x140], R0 ;  /* 0x00014000030085a7 */ /* 0x000ee400080010ff */
[----:B---3--:R-:W-:Y:S05]  /*7960*/  @!P0 BRA `(.L_x_90) ;  /* 0xfffffffc00f08947 */ /* 0x008fea000383ffff */
[----:B------:R-:W-:Y:S05]  /*7970*/  BRA `(.L_x_172) ;  /* 0xffffffd000047947 */ /* 0x000fea000383ffff */
.L_x_93:
[----:B------:R-:W-:Y:S07]  /*7980*/  MOV R0, UR17 ;  /* 0x0000001100007c02 */ /* 0x000fee0008000f00 */
.L_x_173:
[----:B--2---:R2:W3:Y:S02]  /*7990*/  SYNCS.PHASECHK.TRANS64.TRYWAIT P1, [R0+URZ+0x138], R3 ;  /* 0x00013803000075a7 */ /* 0x0044e400080211ff */
[----:B---3--:R-:W-:Y:S05]  /*79a0*/  @!P1 NANOSLEEP.SYNCS 0x989680 ;  /* 0x009896800000995d */ /* 0x008fea0003900000 */
[----:B------:R-:W3:Y:S02]  /*79b0*/  @!P1 SYNCS.PHASECHK.TRANS64 P1, [R0+URZ+0x138], R3 ;  /* 0x00013803000095a7 */ /* 0x000ee400080210ff */
[----:B---3--:R-:W-:Y:S05]  /*79c0*/  @!P1 BRA `(.L_x_173) ;  /* 0xfffffffc00f09947 */ /* 0x008fea000383ffff */
[----:B------:R-:W-:Y:S05]  /*79d0*/  BRA `(.L_x_92) ;  /* 0xffffffd400787947 */ /* 0x000fea000383ffff */
.L_x_96:
[----:B--2---:R-:W-:Y:S07]  /*79e0*/  MOV R3, UR17 ;  /* 0x0000001100037c02 */ /* 0x004fee0008000f00 */
.L_x_174:
[----:B--2---:R2:W3:Y:S02]  /*79f0*/  SYNCS.PHASECHK.TRANS64.TRYWAIT P0, [R3+URZ+0x128], R2 ;  /* 0x00012802030075a7 */ /* 0x0044e400080011ff */
[----:B---3--:R-:W-:Y:S05]  /*7a00*/  @!P0 NANOSLEEP.SYNCS 0x989680 ;  /* 0x009896800000895d */ /* 0x008fea0003900000 */
[----:B------:R-:W3:Y:S02]  /*7a10*/  @!P0 SYNCS.PHASECHK.TRANS64 P0, [R3+URZ+0x128], R2 ;  /* 0x00012802030085a7 */ /* 0x000ee400080010ff */
[----:B---3--:R-:W-:Y:S05]  /*7a20*/  @!P0 BRA `(.L_x_174) ;  /* 0xfffffffc00f08947 */ /* 0x008fea000383ffff */
[----:B------:R-:W-:Y:S05]  /*7a30*/  BRA `(.L_x_175) ;  /* 0xffffffd400cc7947 */ /* 0x000fea000383ffff */
.L_x_99:
[----:B--2---:R2:W4:Y:S02]  /*7a40*/  SYNCS.PHASECHK.TRANS64.TRYWAIT P0, [R8+URZ+0x140], R3 ;  /* 0x00014003080075a7 */ /* 0x00452400080011ff */
[----:B----4-:R-:W-:Y:S05]  /*7a50*/  @!P0 NANOSLEEP.SYNCS 0x989680 ;  /* 0x009896800000895d */ /* 0x010fea0003900000 */
[----:B------:R-:W4:Y:S02]  /*7a60*/  @!P0 SYNCS.PHASECHK.TRANS64 P0, [R8+URZ+0x140], R3 ;  /* 0x00014003080085a7 */ /* 0x000f2400080010ff */
[----:B----4-:R-:W-:Y:S05]  /*7a70*/  @!P0 BRA `(.L_x_99) ;  /* 0xfffffffc00f08947 */ /* 0x010fea000383ffff */
[----:B------:R-:W-:Y:S05]  /*7a80*/  BRA `(.L_x_176) ;  /* 0xffffffdc00047947 */ /* 0x000fea000383ffff */
.L_x_110:
[----:B-1----:R-:W-:Y:S04]  /*7a90*/  MOV R0, UR44 ;  /* 0x0000002c00007c02 */ /* 0x002fe80008000f00 */
[----:B------:R1:W2:Y:S03]  /*7aa0*/  SYNCS.PHASECHK.TRANS64.TRYWAIT P1, [R0+URZ+0x120], R3 ;  /* 0x00012003000075a7 */ /* 0x0002a600080211ff */
[----:B--2---:R-:W-:Y:S05]  /*7ab0*/  @!P1 NANOSLEEP.SYNCS 0x989680 ;  /* 0x009896800000995d */ /* 0x004fea0003900000 */
[----:B------:R-:W2:Y:S02]  /*7ac0*/  @!P1 SYNCS.PHASECHK.TRANS64 P1, [R0+URZ+0x120], R3 ;  /* 0x00012003000095a7 */ /* 0x000ea400080210ff */
[----:B--2---:R-:W-:Y:S05]  /*7ad0*/  @!P1 BRA `(.L_x_110) ;  /* 0xfffffffc00ec9947 */ /* 0x004fea000383ffff */
[----:B------:R-:W-:Y:S05]  /*7ae0*/  BRA `(.L_x_109) ;  /* 0xffffffe800447947 */ /* 0x000fea000383ffff */
.L_x_112:
[----:B-1----:R1:W3:Y:S02]  /*7af0*/  SYNCS.PHASECHK.TRANS64.TRYWAIT P1, [R56+URZ+0x160], R7 ;  /* 0x00016007380075a7 */ /* 0x0022e400080211ff */
[----:B---3--:R-:W-:Y:S05]  /*7b00*/  @!P1 NANOSLEEP.SYNCS 0x989680 ;  /* 0x009896800000995d */ /* 0x008fea0003900000 */
[----:B------:R-:W3:Y:S02]  /*7b10*/  @!P1 SYNCS.PHASECHK.TRANS64 P1, [R56+URZ+0x160], R7 ;  /* 0x00016007380095a7 */ /* 0x000ee400080210ff */
[----:B---3--:R-:W-:Y:S05]  /*7b20*/  @!P1 BRA `(.L_x_112) ;  /* 0xfffffffc00f09947 */ /* 0x008fea000383ffff */
[----:B------:R-:W-:Y:S05]  /*7b30*/  BRA `(.L_x_111) ;  /* 0xffffffe8007c7947 */ /* 0x000fea000383ffff */
        .weak           $__internal_0_$__cuda_sm10x_tcgen05_guardrail_trap_col_being_dealloced_not_returned_by_alloc
        .type           $__internal_0_$__cuda_sm10x_tcgen05_guardrail_trap_col_being_dealloced_not_returned_by_alloc,@function
        .size           $__internal_0_$__cuda_sm10x_tcgen05_guardrail_trap_col_being_dealloced_not_returned_by_alloc,($__internal_1_$__cuda_sm10x_tcgen05_guardrail_trap_phase_invalid_during_alloc - $__internal_0_$__cuda_sm10x_tcgen05_guardrail_trap_col_being_dealloced_not_returned_by_alloc)
$__internal_0_$__cuda_sm10x_tcgen05_guardrail_trap_col_being_dealloced_not_returned_by_alloc:
[----:B------:R-:W-:Y:S05]  /*7b40*/  BPT.TRAP 0x1 ;  /* 0x000000040000795c */ /* 0x000fea0000300000 */
[----:B------:R-:W-:-:S04]  /*7b50*/  HFMA2 R3, -RZ, RZ, 0, 0 ;  /* 0x00000000ff037431 */ /* 0x000fc800000001ff */
[----:B------:R-:W-:Y:S05]  /*7b60*/  RET.REL.NODEC R2 `(_ZN7cutlass13device_kernelINS_4gemm6kernel13GemmUniversalIN4cute5tupleIJiiiiEEENS1_10collective13CollectiveMmaINS1_35MainloopSm100TmaUmmaWarpSpecializedILi18ELi2ELi4ENS5_IJNS4_1CILi2EEENSA_ILi1EEESC_EEEEENS5_IJNSA_ILi64EEENSA_ILi32EEENSA_ILi128EEEEEEaNS5_IJlSC_lEEEaSJ_NS4_8TiledMMAINS4_8MMA_AtomIJNS4_15SM100_MMA_S8_SSIaaiLi64ELi32ELNS4_4UMMA5MajorE0ELSO_0ELNSN_8SaturateE0EEEEEENS4_6LayoutINS5_IJSC_SC_SC_EEENS5_IJNSA_ILi0EEESU_SU_EEEEENS5_IJNS4_10UnderscoreESX_SX_EEEEENS4_13SM90_TMA_LOADENS4_14ComposedLayoutINS4_7SwizzleILi3ELi4ELi3EEENS4_18smem_ptr_flag_bitsILi8EEENSS_INS5_IJNSA_ILi8EEESH_EEENS5_IJSH_SC_EEEEEEEvNS4_8identityENS4_23SM90_TMA_LOAD_MULTICASTES1A_vS1B_EENS_8epilogue10collective18CollectiveEpilogueINS1E_23Sm100TmaWarpSpecializedILi1ELi1ELi16ELb0ELb0EEEJSI_NS5_IJNSS_ISF_SC_EENSS_ISG_SC_EEEEEaSJ_aSJ_NS1E_6fusion15FusionCallbacksIS1I_NS1M_17LinearCombinationIaiaiLNS_15FloatRoundStyleE2EEESI_S1L_JEEENS4_5SM1004TMEM4LOAD26SM100_TMEM_LOAD_16dp32b16xES10_NS11_INS12_ILi1ELi4ELi3EEES15_NSS_INS5_IJS16_SG_EEENS5_IJSG_SC_EEEEEEENS4_39AutoVectorizingCopyWithAssumedAlignmentILi128EEENS4_14SM90_TMA_STOREES20_S22_S22_EEEvvEEEEvNT_6ParamsE) ;  /* 0xffffff8402247950 */ /* 0x000fea0003c3ffff */
        .weak           $__internal_1_$__cuda_sm10x_tcgen05_guardrail_trap_phase_invalid_during_alloc
        .type           $__internal_1_$__cuda_sm10x_tcgen05_guardrail_trap_phase_invalid_during_alloc,@function
        .size           $__internal_1_$__cuda_sm10x_tcgen05_guardrail_trap_phase_invalid_during_alloc,($__internal_2_$__cuda_sm10x_tcgen05_guardrail_trap_unallocated_columns_being_dealloced - $__internal_1_$__cuda_sm10x_tcgen05_guardrail_trap_phase_invalid_during_alloc)
$__internal_1_$__cuda_sm10x_tcgen05_guardrail_trap_phase_invalid_during_alloc:
[----:B------:R-:W-:Y:S05]  /*7b70*/  BPT.TRAP 0x1 ;  /* 0x000000040000795c */ /* 0x000fea0000300000 */
[----:B------:R-:W-:-:S04]  /*7b80*/  MOV R5, 0x0 ;  /* 0x0000000000057802 */ /* 0x000fc80000000f00 */
[----:B------:R-:W-:Y:S05]  /*7b90*/  RET.REL.NODEC R4 `(_ZN7cutlass13device_kernelINS_4gemm6kernel13GemmUniversalIN4cute5tupleIJiiiiEEENS1_10collective13CollectiveMmaINS1_35MainloopSm100TmaUmmaWarpSpecializedILi18ELi2ELi4ENS5_IJNS4_1CILi2EEENSA_ILi1EEESC_EEEEENS5_IJNSA_ILi64EEENSA_ILi32EEENSA_ILi128EEEEEEaNS5_IJlSC_lEEEaSJ_NS4_8TiledMMAINS4_8MMA_AtomIJNS4_15SM100_MMA_S8_SSIaaiLi64ELi32ELNS4_4UMMA5MajorE0ELSO_0ELNSN_8SaturateE0EEEEEENS4_6LayoutINS5_IJSC_SC_SC_EEENS5_IJNSA_ILi0EEESU_SU_EEEEENS5_IJNS4_10UnderscoreESX_SX_EEEEENS4_13SM90_TMA_LOADENS4_14ComposedLayoutINS4_7SwizzleILi3ELi4ELi3EEENS4_18smem_ptr_flag_bitsILi8EEENSS_INS5_IJNSA_ILi8EEESH_EEENS5_IJSH_SC_EEEEEEEvNS4_8identityENS4_23SM90_TMA_LOAD_MULTICASTES1A_vS1B_EENS_8epilogue10collective18CollectiveEpilogueINS1E_23Sm100TmaWarpSpecializedILi1ELi1ELi16ELb0ELb0EEEJSI_NS5_IJNSS_ISF_SC_EENSS_ISG_SC_EEEEEaSJ_aSJ_NS1E_6fusion15FusionCallbacksIS1I_NS1M_17LinearCombinationIaiaiLNS_15FloatRoundStyleE2EEESI_S1L_JEEENS4_5SM1004TMEM4LOAD26SM100_TMEM_LOAD_16dp32b16xES10_NS11_INS12_ILi1ELi4ELi3EEES15_NSS_INS5_IJS16_SG_EEENS5_IJSG_SC_EEEEEEENS4_39AutoVectorizingCopyWithAssumedAlignmentILi128EEENS4_14SM90_TMA_STOREES20_S22_S22_EEEvvEEEEvNT_6ParamsE) ;  /* 0xffffff8404187950 */ /* 0x000fea0003c3ffff */
        .weak           $__internal_2_$__cuda_sm10x_tcgen05_guardrail_trap_unallocated_columns_being_dealloced
        .type           $__internal_2_$__cuda_sm10x_tcgen05_guardrail_trap_unallocated_columns_being_dealloced,@function
        .size           $__internal_2_$__cuda_sm10x_tcgen05_guardrail_trap_unallocated_columns_being_dealloced,(.L_x_178 - $__internal_2_$__cuda_sm10x_tcgen05_guardrail_trap_unallocated_columns_being_dealloced)
$__internal_2_$__cuda_sm10x_tcgen05_guardrail_trap_unallocated_columns_being_dealloced:
[----:B------:R-:W-:Y:S05]  /*7ba0*/  BPT.TRAP 0x1 ;  /* 0x000000040000795c */ /* 0x000fea0000300000 */
[----:B------:R-:W-:-:S04]  /*7bb0*/  HFMA2 R3, -RZ, RZ, 0, 0 ;  /* 0x00000000ff037431 */ /* 0x000fc800000001ff */
[----:B------:R-:W-:Y:S05]  /*7bc0*/  RET.REL.NODEC R2 `(_ZN7cutlass13device_kernelINS_4gemm6kernel13GemmUniversalIN4cute5tupleIJiiiiEEENS1_10collective13CollectiveMmaINS1_35MainloopSm100TmaUmmaWarpSpecializedILi18ELi2ELi4ENS5_IJNS4_1CILi2EEENSA_ILi1EEESC_EEEEENS5_IJNSA_ILi64EEENSA_ILi32EEENSA_ILi128EEEEEEaNS5_IJlSC_lEEEaSJ_NS4_8TiledMMAINS4_8MMA_AtomIJNS4_15SM100_MMA_S8_SSIaaiLi64ELi32ELNS4_4UMMA5MajorE0ELSO_0ELNSN_8SaturateE0EEEEEENS4_6LayoutINS5_IJSC_SC_SC_EEENS5_IJNSA_ILi0EEESU_SU_EEEEENS5_IJNS4_10UnderscoreESX_SX_EEEEENS4_13SM90_TMA_LOADENS4_14ComposedLayoutINS4_7SwizzleILi3ELi4ELi3EEENS4_18smem_ptr_flag_bitsILi8EEENSS_INS5_IJNSA_ILi8EEESH_EEENS5_IJSH_SC_EEEEEEEvNS4_8identityENS4_23SM90_TMA_LOAD_MULTICASTES1A_vS1B_EENS_8epilogue10collective18CollectiveEpilogueINS1E_23Sm100TmaWarpSpecializedILi1ELi1ELi16ELb0ELb0EEEJSI_NS5_IJNSS_ISF_SC_EENSS_ISG_SC_EEEEEaSJ_aSJ_NS1E_6fusion15FusionCallbacksIS1I_NS1M_17LinearCombinationIaiaiLNS_15FloatRoundStyleE2EEESI_S1L_JEEENS4_5SM1004TMEM4LOAD26SM100_TMEM_LOAD_16dp32b16xES10_NS11_INS12_ILi1ELi4ELi3EEES15_NSS_INS5_IJS16_SG_EEENS5_IJSG_SC_EEEEEEENS4_39AutoVectorizingCopyWithAssumedAlignmentILi128EEENS4_14SM90_TMA_STOREES20_S22_S22_EEEvvEEEEvNT_6ParamsE) ;  /* 0xffffff84020c7950 */ /* 0x000fea0003c3ffff */
.L_x_177:
[----:B------:R-:W-:-:S00]  /*7bd0*/  BRA `(.L_x_177) ;  /* 0xfffffffc00fc7947 */ /* 0x000fc0000383ffff */
[----:B------:R-:W-:-:S00]  /*7be0*/  NOP ;  /* 0x0000000000007918 */ /* 0x000fc00000000000 */
        /* <DEDUP_REMOVED lines=9> */
.L_x_178:


//--------------------- .nv.global.init           --------------------------
	.section	.nv.global.init,"aw",@progbits
.nv.global.init:
	.type		$str$27,@object
	.size		$str$27,($str$28 - $str$27)
$str$27:
        /*0000*/ 	.byte	0x28, 0x61, 0x64, 0x64, 0x72, 0x65, 0x73, 0x73, 0x20, 0x26, 0x20, 0x6d, 0x61, 0x73, 0x6b, 0x29
        /*0010*/ 	.byte	0x20, 0x3d, 0x3d, 0x20, 0x30, 0x00
	.type		$str$28,@object
	.size		$str$28,($str$26 - $str$28)
$str$28:
        /*0016*/ 	.byte	0x2f, 0x74, 0x6d, 0x70, 0x2f, 0x63, 0x75, 0x74, 0x6c, 0x61, 0x73, 0x73, 0x5f, 0x73, 0x77, 0x65
        /*0026*/ 	.byte	0x65, 0x70, 0x5f, 0x73, 0x72, 0x63, 0x2f, 0x69, 0x6e, 0x63, 0x6c, 0x75, 0x64, 0x65, 0x2f, 0x63
        /*0036*/ 	.byte	0x75, 0x74, 0x65, 0x2f, 0x70, 0x6f, 0x69, 0x6e, 0x74, 0x65, 0x72, 0x5f, 0x66, 0x6c, 0x61, 0x67
        /*0046*/ 	.byte	0x67, 0x65, 0x64, 0x2e, 0x68, 0x70, 0x70, 0x00
	.type		$str$26,@object
	.size		$str$26,($str$25 - $str$26)
$str$26:
        /*004e*/ 	.byte	0x2f, 0x74, 0x6d, 0x70, 0x2f, 0x63, 0x75, 0x74, 0x6c, 0x61, 0x73, 0x73, 0x5f, 0x73, 0x77, 0x65
        /*005e*/ 	.byte	0x65, 0x70, 0x5f, 0x73, 0x72, 0x63, 0x2f, 0x69, 0x6e, 0x63, 0x6c, 0x75, 0x64, 0x65, 0x2f, 0x63
        /*006e*/ 	.byte	0x75, 0x74, 0x65, 0x2f, 0x61, 0x74, 0x6f, 0x6d, 0x2f, 0x63, 0x6f, 0x70, 0x79, 0x5f, 0x74, 0x72
        /*007e*/ 	.byte	0x61, 0x69, 0x74, 0x73, 0x5f, 0x73, 0x6d, 0x31, 0x30, 0x30, 0x2e, 0x68, 0x70, 0x70, 0x00
	.type		$str$25,@object
	.size		$str$25,(__unnamed_1 - $str$25)
$str$25:
        /*008d*/ 	.byte	0x28, 0x28, 0x75, 0x69, 0x6e, 0x74, 0x33, 0x32, 0x5f, 0x74, 0x28, 0x74, 0x68, 0x72, 0x65, 0x61
        /*009d*/ 	.byte	0x64, 0x49, 0x64, 0x78, 0x2e, 0x78, 0x29, 0x20, 0x2f, 0x20, 0x33, 0x32, 0x29, 0x20, 0x25, 0x20
        /*00ad*/ 	.byte	0x34, 0x29, 0x20, 0x3d, 0x3d, 0x20, 0x28, 0x28, 0x28, 0x74, 0x6d, 0x65, 0x6d, 0x5f, 0x61, 0x64
        /*00bd*/ 	.byte	0x64, 0x72, 0x20, 0x3e, 0x3e, 0x20, 0x31, 0x36, 0x29, 0x20, 0x2f, 0x20, 0x33, 0x32, 0x29, 0x20
        /*00cd*/ 	.byte	0x25, 0x20, 0x34, 0x29, 0x00
	.type		__unnamed_1,@object
	.size		__unnamed_1,(__unnamed_2 - __unnamed_1)
__unnamed_1:
        /*00d2*/ 	.byte	0x61, 0x75, 0x74, 0x6f, 0x20, 0x63, 0x75, 0x74, 0x65, 0x3a, 0x3a, 0x61, 0x73, 0x5f, 0x70, 0x6f
        /* <DEDUP_REMOVED lines=24> */
        /*0262*/ 	.byte	0x00
	.type		__unnamed_2,@object
	.size		__unnamed_2,(.L_2 - __unnamed_2)
__unnamed_2:
        /* <DEDUP_REMOVED lines=37> */
        /*04b3*/ 	.byte	0x74, 0x65, 0x3a, 0x3a, 0x43, 0x3c, 0x30, 0x3e, 0x3e, 0x3e, 0x3e, 0x5d, 0x00
.L_2:


//--------------------- .nv.shared._ZN7cutlass13device_kernelINS_4gemm6kernel13GemmUniversalIN4cute5tupleIJiiiiEEENS1_10collective13CollectiveMmaINS1_35MainloopSm100TmaUmmaWarpSpecializedILi18ELi2ELi4ENS5_IJNS4_1CILi2EEENSA_ILi1EEESC_EEEEENS5_IJNSA_ILi64EEENSA_ILi32EEENSA_ILi128EEEEEEaNS5_IJlSC_lEEEaSJ_NS4_8TiledMMAINS4_8MMA_AtomIJNS4_15SM100_MMA_S8_SSIaaiLi64ELi32ELNS4_4UMMA5MajorE0ELSO_0ELNSN_8SaturateE0EEEEEENS4_6LayoutINS5_IJSC_SC_SC_EEENS5_IJNSA_ILi0EEESU_SU_EEEEENS5_IJNS4_10UnderscoreESX_SX_EEEEENS4_13SM90_TMA_LOADENS4_14ComposedLayoutINS4_7SwizzleILi3ELi4ELi3EEENS4_18smem_ptr_flag_bitsILi8EEENSS_INS5_IJNSA_ILi8EEESH_EEENS5_IJSH_SC_EEEEEEEvNS4_8identityENS4_23SM90_TMA_LOAD_MULTICASTES1A_vS1B_EENS_8epilogue10collective18CollectiveEpilogueINS1E_23Sm100TmaWarpSpecializedILi1ELi1ELi16ELb0ELb0EEEJSI_NS5_IJNSS_ISF_SC_EENSS_ISG_SC_EEEEEaSJ_aSJ_NS1E_6fusion15FusionCallbacksIS1I_NS1M_17LinearCombinationIaiaiLNS_15FloatRoundStyleE2EEESI_S1L_JEEENS4_5SM1004TMEM4LOAD26SM100_TMEM_LOAD_16dp32b16xES10_NS11_INS12_ILi1ELi4ELi3EEES15_NSS_INS5_IJS16_SG_EEENS5_IJSG_SC_EEEEEEENS4_39AutoVectorizingCopyWithAssumedAlignmentILi128EEENS4_14SM90_TMA_STOREES20_S22_S22_EEEvvEEEEvNT_6ParamsE --------------------------
	.section	.nv.shared._ZN7cutlass13device_kernelINS_4gemm6kernel13GemmUniversalIN4cute5tupleIJiiiiEEENS1_10collective13CollectiveMmaINS1_35MainloopSm100TmaUmmaWarpSpecializedILi18ELi2ELi4ENS5_IJNS4_1CILi2EEENSA_ILi1EEESC_EEEEENS5_IJNSA_ILi64EEENSA_ILi32EEENSA_ILi128EEEEEEaNS5_IJlSC_lEEEaSJ_NS4_8TiledMMAINS4_8MMA_AtomIJNS4_15SM100_MMA_S8_SSIaaiLi64ELi32ELNS4_4UMMA5MajorE0ELSO_0ELNSN_8SaturateE0EEEEEENS4_6LayoutINS5_IJSC_SC_SC_EEENS5_IJNSA_ILi0EEESU_SU_EEEEENS5_IJNS4_10UnderscoreESX_SX_EEEEENS4_13SM90_TMA_LOADENS4_14ComposedLayoutINS4_7SwizzleILi3ELi4ELi3EEENS4_18smem_ptr_flag_bitsILi8EEENSS_INS5_IJNSA_ILi8EEESH_EEENS5_IJSH_SC_EEEEEEEvNS4_8identityENS4_23SM90_TMA_LOAD_MULTICASTES1A_vS1B_EENS_8epilogue10collective18CollectiveEpilogueINS1E_23Sm100TmaWarpSpecializedILi1ELi1ELi16ELb0ELb0EEEJSI_NS5_IJNSS_ISF_SC_EENSS_ISG_SC_EEEEEaSJ_aSJ_NS1E_6fusion15FusionCallbacksIS1I_NS1M_17LinearCombinationIaiaiLNS_15FloatRoundStyleE2EEESI_S1L_JEEENS4_5SM1004TMEM4LOAD26SM100_TMEM_LOAD_16dp32b16xES10_NS11_INS12_ILi1ELi4ELi3EEES15_NSS_INS5_IJS16_SG_EEENS5_IJSG_SC_EEEEEEENS4_39AutoVectorizingCopyWithAssumedAlignmentILi128EEENS4_14SM90_TMA_STOREES20_S22_S22_EEEvvEEEEvNT_6ParamsE,"aw",@nobits
	.sectionflags	@""
	.align	16
	.zero		1024


//--------------------- .nv.shared.reserved.0     --------------------------
	.section	.nv.shared.reserved.0,"aw",@nobits
	.weak		__nv_reservedSMEM_offset_0_alias
	.size		__nv_reservedSMEM_offset_0_alias, 0, 64
	.other		__nv_reservedSMEM_offset_0_alias,@"STO_CUDA_RESERVED_SHARED STV_DEFAULT"
__nv_reservedSMEM_offset_0_alias:
	.zero		0
.nv.shared.reserved.0:
	.zero		64
	.weak		__nv_reservedSMEM_tcgen05_partition
	.type		__nv_reservedSMEM_tcgen05_partition,@object
	.size		__nv_reservedSMEM_tcgen05_partition,(.L_0 - __nv_reservedSMEM_tcgen05_partition)
__nv_reservedSMEM_tcgen05_partition:
	.zero		32
.L_0:


//--------------------- .nv.global                --------------------------
	.section	.nv.global,"aw",@nobits
.nv.global:
	.type		_ZN40_INTERNAL_3012079b_4_k_cu_cd004123_347354cute1_E,@object
	.size		_ZN40_INTERNAL_3012079b_4_k_cu_cd004123_347354cute1_E,(_ZN40_INTERNAL_3012079b_4_k_cu_cd004123_347354cuda3std3__45__cpo6cbeginE - _ZN40_INTERNAL_3012079b_4_k_cu_cd004123_347354cute1_E)
_ZN40_INTERNAL_3012079b_4_k_cu_cd004123_347354cute1_E:
	.zero		1
	.type		_ZN40_INTERNAL_3012079b_4_k_cu_cd004123_347354cuda3std3__45__cpo6cbeginE,@object
	.size		_ZN40_INTERNAL_3012079b_4_k_cu_cd004123_347354cuda3std3__45__cpo6cbeginE,(_ZN40_INTERNAL_3012079b_4_k_cu_cd004123_347354cuda3std3__48in_placeE - _ZN40_INTERNAL_3012079b_4_k_cu_cd004123_347354cuda3std3__45__cpo6cbeginE)
_ZN40_INTERNAL_3012079b_4_k_cu_cd004123_347354cuda3std3__45__cpo6cbeginE:
	.zero		1
	.type		_ZN40_INTERNAL_3012079b_4_k_cu_cd004123_347354cuda3std3__48in_placeE,@object
	.size		_ZN40_INTERNAL_3012079b_4_k_cu_cd004123_347354cuda3std3__48in_placeE,(_ZN40_INTERNAL_3012079b_4_k_cu_cd004123_347354cuda3std6ranges3__45__cpo9iter_moveE - _ZN40_INTERNAL_3012079b_4_k_cu_cd004123_347354cuda3std3__48in_placeE)
_ZN40_INTERNAL_3012079b_4_k_cu_cd004123_347354cuda3std3__48in_placeE:
	.zero		1
	.type		_ZN40_INTERNAL_3012079b_4_k_cu_cd004123_347354cuda3std6ranges3__45__cpo9iter_moveE,@object
	.size		_ZN40_INTERNAL_3012079b_4_k_cu_cd004123_347354cuda3std6ranges3__45__cpo9iter_moveE,(_ZN40_INTERNAL_3012079b_4_k_cu_cd004123_347354cuda3std3__45__cpo5beginE - _ZN40_INTERNAL_3012079b_4_k_cu_cd004123_347354cuda3std6ranges3__45__cpo9iter_moveE)
_ZN40_INTERNAL_3012079b_4_k_cu_cd004123_347354cuda3std6ranges3__45__cpo9iter_moveE:
	.zero		1
	.type		_ZN40_INTERNAL_3012079b_4_k_cu_cd004123_347354cuda3std3__45__cpo5beginE,@object
	.size		_ZN40_INTERNAL_3012079b_4_k_cu_cd004123_347354cuda3std3__45__cpo5beginE,(_ZN40_INTERNAL_3012079b_4_k_cu_cd004123_347354cuda3std3__442_GLOBAL__N__3012079b_4_k_cu_cd004123_347356ignoreE - _ZN40_INTERNAL_3012079b_4_k_cu_cd004123_347354cuda3std3__45__cpo5beginE)
_ZN40_INTERNAL_3012079b_4_k_cu_cd004123_347354cuda3std3__45__cpo5beginE:
	.zero		1
	.type		_ZN40_INTERNAL_3012079b_4_k_cu_cd004123_347354cuda3std3__442_GLOBAL__N__3012079b_4_k_cu_cd004123_347356ignoreE,@object
	.size		_ZN40_INTERNAL_3012079b_4_k_cu_cd004123_347354cuda3std3__442_GLOBAL__N__3012079b_4_k_cu_cd004123_347356ignoreE,(_ZN40_INTERNAL_3012079b_4_k_cu_cd004123_347354cute7productE - _ZN40_INTERNAL_3012079b_4_k_cu_cd004123_347354cuda3std3__442_GLOBAL__N__3012079b_4_k_cu_cd004123_347356ignoreE)
_ZN40_INTERNAL_3012079b_4_k_cu_cd004123_347354cuda3std3__442_GLOBAL__N__3012079b_4_k_cu_cd004123_347356ignoreE:
	.zero		1
	.type		_ZN40_INTERNAL_3012079b_4_k_cu_cd004123_347354cute7productE,@object
	.size		_ZN40_INTERNAL_3012079b_4_k_cu_cd004123_347354cute7productE,(_ZN40_INTERNAL_3012079b_4_k_cu_cd004123_347354cuda3std3__45__cpo3endE - _ZN40_INTERNAL_3012079b_4_k_cu_cd004123_347354cute7productE)
_ZN40_INTERNAL_3012079b_4_k_cu_cd004123_347354cute7productE:
	.zero		1
	.type		_ZN40_INTERNAL_3012079b_4_k_cu_cd004123_347354cuda3std3__45__cpo3endE,@object
	.size		_ZN40_INTERNAL_3012079b_4_k_cu_cd004123_347354cuda3std3__45__cpo3endE,(_ZN40_INTERNAL_3012079b_4_k_cu_cd004123_347354cuda3std3__419piecewise_constructE - _ZN40_INTERNAL_3012079b_4_k_cu_cd004123_347354cuda3std3__45__cpo3endE)
_ZN40_INTERNAL_3012079b_4_k_cu_cd004123_347354cuda3std3__45__cpo3endE:
	.zero		1
	.type		_ZN40_INTERNAL_3012079b_4_k_cu_cd004123_347354cuda3std3__419piecewise_constructE,@object
	.size		_ZN40_INTERNAL_3012079b_4_k_cu_cd004123_347354cuda3std3__419piecewise_constructE,(_ZN40_INTERNAL_3012079b_4_k_cu_cd004123_347354cuda3std3__45__cpo4cendE - _ZN40_INTERNAL_3012079b_4_k_cu_cd004123_347354cuda3std3__419piecewise_constructE)
_ZN40_INTERNAL_3012079b_4_k_cu_cd004123_347354cuda3std3__419piecewise_constructE:
	.zero		1
	.type		_ZN40_INTERNAL_3012079b_4_k_cu_cd004123_347354cuda3std3__45__cpo4cendE,@object
	.size		_ZN40_INTERNAL_3012079b_4_k_cu_cd004123_347354cuda3std3__45__cpo4cendE,(_ZN40_INTERNAL_3012079b_4_k_cu_cd004123_347354cuda3std6ranges3__45__cpo4swapE - _ZN40_INTERNAL_3012079b_4_k_cu_cd004123_347354cuda3std3__45__cpo4cendE)
_ZN40_INTERNAL_3012079b_4_k_cu_cd004123_347354cuda3std3__45__cpo4cendE:
	.zero		1
	.type		_ZN40_INTERNAL_3012079b_4_k_cu_cd004123_347354cuda3std6ranges3__45__cpo4swapE,@object
	.size		_ZN40_INTERNAL_3012079b_4_k_cu_cd004123_347354cuda3std6ranges3__45__cpo4swapE,(.L_10 - _ZN40_INTERNAL_3012079b_4_k_cu_cd004123_347354cuda3std6ranges3__45__cpo4swapE)
_ZN40_INTERNAL_3012079b_4_k_cu_cd004123_347354cuda3std6ranges3__45__cpo4swapE:
	.zero		1
.L_10:


//--------------------- .nv.constant0._ZN7cutlass13device_kernelINS_4gemm6kernel13GemmUniversalIN4cute5tupleIJiiiiEEENS1_10collective13CollectiveMmaINS1_35MainloopSm100TmaUmmaWarpSpecializedILi18ELi2ELi4ENS5_IJNS4_1CILi2EEENSA_ILi1EEESC_EEEEENS5_IJNSA_ILi64EEENSA_ILi32EEENSA_ILi128EEEEEEaNS5_IJlSC_lEEEaSJ_NS4_8TiledMMAINS4_8MMA_AtomIJNS4_15SM100_MMA_S8_SSIaaiLi64ELi32ELNS4_4UMMA5MajorE0ELSO_0ELNSN_8SaturateE0EEEEEENS4_6LayoutINS5_IJSC_SC_SC_EEENS5_IJNSA_ILi0EEESU_SU_EEEEENS5_IJNS4_10UnderscoreESX_SX_EEEEENS4_13SM90_TMA_LOADENS4_14ComposedLayoutINS4_7SwizzleILi3ELi4ELi3EEENS4_18smem_ptr_flag_bitsILi8EEENSS_INS5_IJNSA_ILi8EEESH_EEENS5_IJSH_SC_EEEEEEEvNS4_8identityENS4_23SM90_TMA_LOAD_MULTICASTES1A_vS1B_EENS_8epilogue10collective18CollectiveEpilogueINS1E_23Sm100TmaWarpSpecializedILi1ELi1ELi16ELb0ELb0EEEJSI_NS5_IJNSS_ISF_SC_EENSS_ISG_SC_EEEEEaSJ_aSJ_NS1E_6fusion15FusionCallbacksIS1I_NS1M_17LinearCombinationIaiaiLNS_15FloatRoundStyleE2EEESI_S1L_JEEENS4_5SM1004TMEM4LOAD26SM100_TMEM_LOAD_16dp32b16xES10_NS11_INS12_ILi1ELi4ELi3EEES15_NSS_INS5_IJS16_SG_EEENS5_IJSG_SC_EEEEEEENS4_39AutoVectorizingCopyWithAssumedAlignmentILi128EEENS4_14SM90_TMA_STOREES20_S22_S22_EEEvvEEEEvNT_6ParamsE --------------------------
	.section	.nv.constant0._ZN7cutlass13device_kernelINS_4gemm6kernel13GemmUniversalIN4cute5tupleIJiiiiEEENS1_10collective13CollectiveMmaINS1_35MainloopSm100TmaUmmaWarpSpecializedILi18ELi2ELi4ENS5_IJNS4_1CILi2EEENSA_ILi1EEESC_EEEEENS5_IJNSA_ILi64EEENSA_ILi32EEENSA_ILi128EEEEEEaNS5_IJlSC_lEEEaSJ_NS4_8TiledMMAINS4_8MMA_AtomIJNS4_15SM100_MMA_S8_SSIaaiLi64ELi32ELNS4_4UMMA5MajorE0ELSO_0ELNSN_8SaturateE0EEEEEENS4_6LayoutINS5_IJSC_SC_SC_EEENS5_IJNSA_ILi0EEESU_SU_EEEEENS5_IJNS4_10UnderscoreESX_SX_EEEEENS4_13SM90_TMA_LOADENS4_14ComposedLayoutINS4_7SwizzleILi3ELi4ELi3EEENS4_18smem_ptr_flag_bitsILi8EEENSS_INS5_IJNSA_ILi8EEESH_EEENS5_IJSH_SC_EEEEEEEvNS4_8identityENS4_23SM90_TMA_LOAD_MULTICASTES1A_vS1B_EENS_8epilogue10collective18CollectiveEpilogueINS1E_23Sm100TmaWarpSpecializedILi1ELi1ELi16ELb0ELb0EEEJSI_NS5_IJNSS_ISF_SC_EENSS_ISG_SC_EEEEEaSJ_aSJ_NS1E_6fusion15FusionCallbacksIS1I_NS1M_17LinearCombinationIaiaiLNS_15FloatRoundStyleE2EEESI_S1L_JEEENS4_5SM1004TMEM4LOAD26SM100_TMEM_LOAD_16dp32b16xES10_NS11_INS12_ILi1ELi4ELi3EEES15_NSS_INS5_IJS16_SG_EEENS5_IJSG_SC_EEEEEEENS4_39AutoVectorizingCopyWithAssumedAlignmentILi128EEENS4_14SM90_TMA_STOREES20_S22_S22_EEEvvEEEEvNT_6ParamsE,"a",@progbits
	.sectionflags	@""
	.align	4
.nv.constant0._ZN7cutlass13device_kernelINS_4gemm6kernel13GemmUniversalIN4cute5tupleIJiiiiEEENS1_10collective13CollectiveMmaINS1_35MainloopSm100TmaUmmaWarpSpecializedILi18ELi2ELi4ENS5_IJNS4_1CILi2EEENSA_ILi1EEESC_EEEEENS5_IJNSA_ILi64EEENSA_ILi32EEENSA_ILi128EEEEEEaNS5_IJlSC_lEEEaSJ_NS4_8TiledMMAINS4_8MMA_AtomIJNS4_15SM100_MMA_S8_SSIaaiLi64ELi32ELNS4_4UMMA5MajorE0ELSO_0ELNSN_8SaturateE0EEEEEENS4_6LayoutINS5_IJSC_SC_SC_EEENS5_IJNSA_ILi0EEESU_SU_EEEEENS5_IJNS4_10UnderscoreESX_SX_EEEEENS4_13SM90_TMA_LOADENS4_14ComposedLayoutINS4_7SwizzleILi3ELi4ELi3EEENS4_18smem_ptr_flag_bitsILi8EEENSS_INS5_IJNSA_ILi8EEESH_EEENS5_IJSH_SC_EEEEEEEvNS4_8identityENS4_23SM90_TMA_LOAD_MULTICASTES1A_vS1B_EENS_8epilogue10collective18CollectiveEpilogueINS1E_23Sm100TmaWarpSpecializedILi1ELi1ELi16ELb0ELb0EEEJSI_NS5_IJNSS_ISF_SC_EENSS_ISG_SC_EEEEEaSJ_aSJ_NS1E_6fusion15FusionCallbacksIS1I_NS1M_17LinearCombinationIaiaiLNS_15FloatRoundStyleE2EEESI_S1L_JEEENS4_5SM1004TMEM4LOAD26SM100_TMEM_LOAD_16dp32b16xES10_NS11_INS12_ILi1ELi4ELi3EEES15_NSS_INS5_IJS16_SG_EEENS5_IJSG_SC_EEEEEEENS4_39AutoVectorizingCopyWithAssumedAlignmentILi128EEENS4_14SM90_TMA_STOREES20_S22_S22_EEEvvEEEEvNT_6ParamsE:
	.zero		2944


//--------------------- SYMBOLS --------------------------

	.type		.nv.reservedSmem.offset0,@object
	.size		.nv.reservedSmem.offset0,0x4
	.type		.nv.reservedSmem.cap,@object
	.size		.nv.reservedSmem.cap,0x4
	.type		__assertfail,@function
